//
// Generated by NVIDIA NVVM Compiler
//
// Compiler Build ID: CL-36424714
// Cuda compilation tools, release 13.0, V13.0.88
// Based on NVVM 20.0.0
//

.version 9.0
.target sm_100
.address_size 64

	// .globl	_Z14assignCentroidPfS_PiPb
.func  (.param .b64 func_retval0) __internal_accurate_pow
(
	.param .b64 __internal_accurate_pow_param_0
)
;

.visible .entry _Z14assignCentroidPfS_PiPb(
	.param .u64 .ptr .align 1 _Z14assignCentroidPfS_PiPb_param_0,
	.param .u64 .ptr .align 1 _Z14assignCentroidPfS_PiPb_param_1,
	.param .u64 .ptr .align 1 _Z14assignCentroidPfS_PiPb_param_2,
	.param .u64 .ptr .align 1 _Z14assignCentroidPfS_PiPb_param_3
)
{
	.reg .pred 	%p<68>;
	.reg .b16 	%rs<2>;
	.reg .b32 	%r<81>;
	.reg .b32 	%f<31>;
	.reg .b64 	%rd<17>;
	.reg .b64 	%fd<104>;

	ld.param.u64 	%rd7, [_Z14assignCentroidPfS_PiPb_param_0];
	ld.param.u64 	%rd10, [_Z14assignCentroidPfS_PiPb_param_1];
	ld.param.u64 	%rd8, [_Z14assignCentroidPfS_PiPb_param_2];
	ld.param.u64 	%rd9, [_Z14assignCentroidPfS_PiPb_param_3];
	cvta.to.global.u64 	%rd1, %rd10;
	mov.u32 	%r18, %ctaid.x;
	mov.u32 	%r19, %ntid.x;
	mov.u32 	%r20, %tid.x;
	mad.lo.s32 	%r1, %r18, %r19, %r20;
	setp.gt.s32 	%p2, %r1, 4095;
	@%p2 bra 	$L__BB0_36;
	cvta.to.global.u64 	%rd11, %rd7;
	mov.f64 	%fd37, 0d4000000000000000;
	{
	.reg .b32 %temp; 
	mov.b64 	{%temp, %r2}, %fd37;
	}
	and.b32  	%r3, %r2, 2146435072;
	setp.eq.s32 	%p3, %r3, 1062207488;
	setp.lt.s32 	%p5, %r2, 0;
	selp.b32 	%r4, 0, 2146435072, %p5;
	and.b32  	%r21, %r2, 2147483647;
	setp.ne.s32 	%p6, %r21, 1071644672;
	and.pred  	%p1, %p3, %p6;
	or.b32  	%r5, %r4, -2147483648;
	mul.wide.s32 	%rd12, %r1, 4;
	add.s64 	%rd2, %rd11, %rd12;
	ld.global.f32 	%f1, [%rd2];
	ld.global.f32 	%f16, [%rd1];
	sub.f32 	%f2, %f1, %f16;
	cvt.f64.f32 	%fd1, %f2;
	{
	.reg .b32 %temp; 
	mov.b64 	{%temp, %r6}, %fd1;
	}
	abs.f64 	%fd2, %fd1;
	{ // callseq 0, 0
	.param .b64 param0;
	st.param.f64 	[param0], %fd2;
	.param .b64 retval0;
	call.uni (retval0), 
	__internal_accurate_pow, 
	(
	param0
	);
	ld.param.f64 	%fd38, [retval0];
	} // callseq 0
	setp.lt.s32 	%p7, %r6, 0;
	neg.f64 	%fd40, %fd38;
	selp.f64 	%fd41, %fd40, %fd38, %p3;
	selp.f64 	%fd42, %fd41, %fd38, %p7;
	setp.eq.f32 	%p8, %f2, 0f00000000;
	selp.b32 	%r22, %r6, 0, %p3;
	or.b32  	%r23, %r22, 2146435072;
	selp.b32 	%r24, %r23, %r22, %p5;
	mov.b32 	%r25, 0;
	mov.b64 	%fd43, {%r25, %r24};
	selp.f64 	%fd98, %fd43, %fd42, %p8;
	add.f64 	%fd44, %fd1, 0d4000000000000000;
	{
	.reg .b32 %temp; 
	mov.b64 	{%temp, %r26}, %fd44;
	}
	and.b32  	%r27, %r26, 2146435072;
	setp.ne.s32 	%p9, %r27, 2146435072;
	@%p9 bra 	$L__BB0_6;
	setp.num.f32 	%p10, %f2, %f2;
	@%p10 bra 	$L__BB0_4;
	mov.f64 	%fd45, 0d4000000000000000;
	add.rn.f64 	%fd98, %fd1, %fd45;
	bra.uni 	$L__BB0_6;
$L__BB0_4:
	setp.neu.f64 	%p11, %fd2, 0d7FF0000000000000;
	@%p11 bra 	$L__BB0_6;
	setp.lt.s32 	%p12, %r6, 0;
	selp.b32 	%r28, %r5, %r4, %p1;
	selp.b32 	%r29, %r28, %r4, %p12;
	mov.b32 	%r30, 0;
	mov.b64 	%fd98, {%r30, %r29};
$L__BB0_6:
	setp.lt.s32 	%p13, %r2, 0;
	setp.eq.s32 	%p14, %r3, 1062207488;
	setp.eq.f32 	%p16, %f2, 0f3F800000;
	add.f64 	%fd46, %fd98, 0d0000000000000000;
	cvt.rn.f32.f64 	%f17, %fd46;
	selp.f32 	%f3, 0f3F800000, %f17, %p16;
	ld.global.f32 	%f4, [%rd2+16384];
	ld.global.f32 	%f18, [%rd1+1024];
	sub.f32 	%f5, %f4, %f18;
	cvt.f64.f32 	%fd7, %f5;
	{
	.reg .b32 %temp; 
	mov.b64 	{%temp, %r7}, %fd7;
	}
	abs.f64 	%fd8, %fd7;
	{ // callseq 1, 0
	.param .b64 param0;
	st.param.f64 	[param0], %fd8;
	.param .b64 retval0;
	call.uni (retval0), 
	__internal_accurate_pow, 
	(
	param0
	);
	ld.param.f64 	%fd47, [retval0];
	} // callseq 1
	setp.lt.s32 	%p17, %r7, 0;
	neg.f64 	%fd49, %fd47;
	selp.f64 	%fd50, %fd49, %fd47, %p14;
	selp.f64 	%fd51, %fd50, %fd47, %p17;
	setp.eq.f32 	%p18, %f5, 0f00000000;
	selp.b32 	%r31, %r7, 0, %p14;
	or.b32  	%r32, %r31, 2146435072;
	selp.b32 	%r33, %r32, %r31, %p13;
	mov.b32 	%r34, 0;
	mov.b64 	%fd52, {%r34, %r33};
	selp.f64 	%fd99, %fd52, %fd51, %p18;
	add.f64 	%fd53, %fd7, 0d4000000000000000;
	{
	.reg .b32 %temp; 
	mov.b64 	{%temp, %r35}, %fd53;
	}
	and.b32  	%r36, %r35, 2146435072;
	setp.ne.s32 	%p19, %r36, 2146435072;
	@%p19 bra 	$L__BB0_11;
	setp.nan.f32 	%p20, %f5, %f5;
	@%p20 bra 	$L__BB0_10;
	setp.neu.f64 	%p21, %fd8, 0d7FF0000000000000;
	@%p21 bra 	$L__BB0_11;
	setp.lt.s32 	%p22, %r7, 0;
	selp.b32 	%r37, %r5, %r4, %p1;
	selp.b32 	%r38, %r37, %r4, %p22;
	mov.b32 	%r39, 0;
	mov.b64 	%fd99, {%r39, %r38};
	bra.uni 	$L__BB0_11;
$L__BB0_10:
	mov.f64 	%fd54, 0d4000000000000000;
	add.rn.f64 	%fd99, %fd7, %fd54;
$L__BB0_11:
	setp.eq.f32 	%p23, %f5, 0f3F800000;
	selp.f64 	%fd55, 0d3FF0000000000000, %fd99, %p23;
	cvt.f64.f32 	%fd56, %f3;
	add.f64 	%fd57, %fd55, %fd56;
	cvt.rn.f32.f64 	%f19, %fd57;
	sqrt.rn.f32 	%f30, %f19;
	add.s64 	%rd16, %rd1, 1028;
	mov.b32 	%r79, 0;
	selp.b32 	%r47, %r5, %r4, %p1;
	mov.u32 	%r80, %r79;
$L__BB0_12:
	setp.lt.s32 	%p24, %r2, 0;
	setp.eq.s32 	%p25, %r3, 1062207488;
	ld.global.f32 	%f20, [%rd16+-1024];
	sub.f32 	%f8, %f1, %f20;
	cvt.f64.f32 	%fd13, %f8;
	{
	.reg .b32 %temp; 
	mov.b64 	{%temp, %r10}, %fd13;
	}
	abs.f64 	%fd14, %fd13;
	{ // callseq 2, 0
	.param .b64 param0;
	st.param.f64 	[param0], %fd14;
	.param .b64 retval0;
	call.uni (retval0), 
	__internal_accurate_pow, 
	(
	param0
	);
	ld.param.f64 	%fd58, [retval0];
	} // callseq 2
	setp.lt.s32 	%p27, %r10, 0;
	neg.f64 	%fd60, %fd58;
	selp.f64 	%fd61, %fd60, %fd58, %p25;
	selp.f64 	%fd62, %fd61, %fd58, %p27;
	setp.eq.f32 	%p28, %f8, 0f00000000;
	selp.b32 	%r41, %r10, 0, %p25;
	or.b32  	%r42, %r41, 2146435072;
	selp.b32 	%r43, %r42, %r41, %p24;
	mov.b32 	%r44, 0;
	mov.b64 	%fd63, {%r44, %r43};
	selp.f64 	%fd100, %fd63, %fd62, %p28;
	add.f64 	%fd64, %fd13, 0d4000000000000000;
	{
	.reg .b32 %temp; 
	mov.b64 	{%temp, %r45}, %fd64;
	}
	and.b32  	%r46, %r45, 2146435072;
	setp.ne.s32 	%p29, %r46, 2146435072;
	@%p29 bra 	$L__BB0_17;
	setp.num.f32 	%p30, %f8, %f8;
	@%p30 bra 	$L__BB0_15;
	mov.f64 	%fd65, 0d4000000000000000;
	add.rn.f64 	%fd100, %fd13, %fd65;
	bra.uni 	$L__BB0_17;
$L__BB0_15:
	setp.neu.f64 	%p31, %fd14, 0d7FF0000000000000;
	@%p31 bra 	$L__BB0_17;
	setp.lt.s32 	%p32, %r10, 0;
	selp.b32 	%r48, %r47, %r4, %p32;
	mov.b32 	%r49, 0;
	mov.b64 	%fd100, {%r49, %r48};
$L__BB0_17:
	setp.lt.s32 	%p33, %r2, 0;
	setp.eq.s32 	%p34, %r3, 1062207488;
	setp.eq.f32 	%p36, %f8, 0f3F800000;
	add.f64 	%fd66, %fd100, 0d0000000000000000;
	cvt.rn.f32.f64 	%f21, %fd66;
	selp.f32 	%f9, 0f3F800000, %f21, %p36;
	ld.global.f32 	%f22, [%rd16];
	sub.f32 	%f10, %f4, %f22;
	cvt.f64.f32 	%fd19, %f10;
	{
	.reg .b32 %temp; 
	mov.b64 	{%temp, %r11}, %fd19;
	}
	abs.f64 	%fd20, %fd19;
	{ // callseq 3, 0
	.param .b64 param0;
	st.param.f64 	[param0], %fd20;
	.param .b64 retval0;
	call.uni (retval0), 
	__internal_accurate_pow, 
	(
	param0
	);
	ld.param.f64 	%fd67, [retval0];
	} // callseq 3
	setp.lt.s32 	%p37, %r11, 0;
	neg.f64 	%fd69, %fd67;
	selp.f64 	%fd70, %fd69, %fd67, %p34;
	selp.f64 	%fd71, %fd70, %fd67, %p37;
	setp.eq.f32 	%p38, %f10, 0f00000000;
	selp.b32 	%r50, %r11, 0, %p34;
	or.b32  	%r51, %r50, 2146435072;
	selp.b32 	%r52, %r51, %r50, %p33;
	mov.b32 	%r53, 0;
	mov.b64 	%fd72, {%r53, %r52};
	selp.f64 	%fd101, %fd72, %fd71, %p38;
	add.f64 	%fd73, %fd19, 0d4000000000000000;
	{
	.reg .b32 %temp; 
	mov.b64 	{%temp, %r54}, %fd73;
	}
	and.b32  	%r55, %r54, 2146435072;
	setp.ne.s32 	%p39, %r55, 2146435072;
	@%p39 bra 	$L__BB0_22;
	setp.nan.f32 	%p40, %f10, %f10;
	@%p40 bra 	$L__BB0_21;
	setp.neu.f64 	%p41, %fd20, 0d7FF0000000000000;
	@%p41 bra 	$L__BB0_22;
	setp.lt.s32 	%p42, %r11, 0;
	selp.b32 	%r57, %r47, %r4, %p42;
	mov.b32 	%r58, 0;
	mov.b64 	%fd101, {%r58, %r57};
	bra.uni 	$L__BB0_22;
$L__BB0_21:
	mov.f64 	%fd74, 0d4000000000000000;
	add.rn.f64 	%fd101, %fd19, %fd74;
$L__BB0_22:
	add.s32 	%r59, %r79, 1;
	setp.eq.f32 	%p43, %f10, 0f3F800000;
	selp.f64 	%fd75, 0d3FF0000000000000, %fd101, %p43;
	cvt.f64.f32 	%fd76, %f9;
	add.f64 	%fd77, %fd75, %fd76;
	cvt.rn.f32.f64 	%f23, %fd77;
	sqrt.rn.f32 	%f24, %f23;
	setp.lt.f32 	%p44, %f24, %f30;
	selp.b32 	%r12, %r59, %r80, %p44;
	selp.f32 	%f11, %f24, %f30, %p44;
	add.s32 	%r79, %r79, 2;
	setp.eq.s32 	%p45, %r79, 256;
	@%p45 bra 	$L__BB0_34;
	setp.lt.s32 	%p46, %r2, 0;
	setp.eq.s32 	%p47, %r3, 1062207488;
	ld.global.f32 	%f25, [%rd16+-1020];
	sub.f32 	%f12, %f1, %f25;
	cvt.f64.f32 	%fd25, %f12;
	{
	.reg .b32 %temp; 
	mov.b64 	{%temp, %r14}, %fd25;
	}
	abs.f64 	%fd26, %fd25;
	{ // callseq 4, 0
	.param .b64 param0;
	st.param.f64 	[param0], %fd26;
	.param .b64 retval0;
	call.uni (retval0), 
	__internal_accurate_pow, 
	(
	param0
	);
	ld.param.f64 	%fd78, [retval0];
	} // callseq 4
	setp.lt.s32 	%p49, %r14, 0;
	neg.f64 	%fd80, %fd78;
	selp.f64 	%fd81, %fd80, %fd78, %p47;
	selp.f64 	%fd82, %fd81, %fd78, %p49;
	setp.eq.f32 	%p50, %f12, 0f00000000;
	selp.b32 	%r60, %r14, 0, %p47;
	or.b32  	%r61, %r60, 2146435072;
	selp.b32 	%r62, %r61, %r60, %p46;
	mov.b32 	%r63, 0;
	mov.b64 	%fd83, {%r63, %r62};
	selp.f64 	%fd102, %fd83, %fd82, %p50;
	add.f64 	%fd84, %fd25, 0d4000000000000000;
	{
	.reg .b32 %temp; 
	mov.b64 	{%temp, %r64}, %fd84;
	}
	and.b32  	%r65, %r64, 2146435072;
	setp.ne.s32 	%p51, %r65, 2146435072;
	@%p51 bra 	$L__BB0_28;
	setp.nan.f32 	%p52, %f12, %f12;
	@%p52 bra 	$L__BB0_27;
	setp.neu.f64 	%p53, %fd26, 0d7FF0000000000000;
	@%p53 bra 	$L__BB0_28;
	setp.lt.s32 	%p54, %r14, 0;
	selp.b32 	%r67, %r47, %r4, %p54;
	mov.b32 	%r68, 0;
	mov.b64 	%fd102, {%r68, %r67};
	bra.uni 	$L__BB0_28;
$L__BB0_27:
	mov.f64 	%fd85, 0d4000000000000000;
	add.rn.f64 	%fd102, %fd25, %fd85;
$L__BB0_28:
	setp.lt.s32 	%p55, %r2, 0;
	setp.eq.s32 	%p56, %r3, 1062207488;
	setp.eq.f32 	%p58, %f12, 0f3F800000;
	add.f64 	%fd86, %fd102, 0d0000000000000000;
	cvt.rn.f32.f64 	%f26, %fd86;
	selp.f32 	%f13, 0f3F800000, %f26, %p58;
	ld.global.f32 	%f27, [%rd16+4];
	sub.f32 	%f14, %f4, %f27;
	cvt.f64.f32 	%fd31, %f14;
	{
	.reg .b32 %temp; 
	mov.b64 	{%temp, %r15}, %fd31;
	}
	abs.f64 	%fd32, %fd31;
	{ // callseq 5, 0
	.param .b64 param0;
	st.param.f64 	[param0], %fd32;
	.param .b64 retval0;
	call.uni (retval0), 
	__internal_accurate_pow, 
	(
	param0
	);
	ld.param.f64 	%fd87, [retval0];
	} // callseq 5
	setp.lt.s32 	%p59, %r15, 0;
	neg.f64 	%fd89, %fd87;
	selp.f64 	%fd90, %fd89, %fd87, %p56;
	selp.f64 	%fd91, %fd90, %fd87, %p59;
	setp.eq.f32 	%p60, %f14, 0f00000000;
	selp.b32 	%r69, %r15, 0, %p56;
	or.b32  	%r70, %r69, 2146435072;
	selp.b32 	%r71, %r70, %r69, %p55;
	mov.b32 	%r72, 0;
	mov.b64 	%fd92, {%r72, %r71};
	selp.f64 	%fd103, %fd92, %fd91, %p60;
	add.f64 	%fd93, %fd31, 0d4000000000000000;
	{
	.reg .b32 %temp; 
	mov.b64 	{%temp, %r73}, %fd93;
	}
	and.b32  	%r74, %r73, 2146435072;
	setp.ne.s32 	%p61, %r74, 2146435072;
	@%p61 bra 	$L__BB0_33;
	setp.nan.f32 	%p62, %f14, %f14;
	@%p62 bra 	$L__BB0_32;
	setp.neu.f64 	%p63, %fd32, 0d7FF0000000000000;
	@%p63 bra 	$L__BB0_33;
	setp.lt.s32 	%p64, %r15, 0;
	selp.b32 	%r76, %r47, %r4, %p64;
	mov.b32 	%r77, 0;
	mov.b64 	%fd103, {%r77, %r76};
	bra.uni 	$L__BB0_33;
$L__BB0_32:
	mov.f64 	%fd94, 0d4000000000000000;
	add.rn.f64 	%fd103, %fd31, %fd94;
$L__BB0_33:
	setp.eq.f32 	%p65, %f14, 0f3F800000;
	selp.f64 	%fd95, 0d3FF0000000000000, %fd103, %p65;
	cvt.f64.f32 	%fd96, %f13;
	add.f64 	%fd97, %fd95, %fd96;
	cvt.rn.f32.f64 	%f28, %fd97;
	sqrt.rn.f32 	%f29, %f28;
	setp.lt.f32 	%p66, %f29, %f11;
	selp.b32 	%r80, %r79, %r12, %p66;
	selp.f32 	%f30, %f29, %f11, %p66;
	add.s64 	%rd16, %rd16, 8;
	bra.uni 	$L__BB0_12;
$L__BB0_34:
	cvta.to.global.u64 	%rd13, %rd8;
	add.s64 	%rd6, %rd13, %rd12;
	ld.global.u32 	%r78, [%rd6];
	setp.eq.s32 	%p67, %r78, %r12;
	@%p67 bra 	$L__BB0_36;
	st.global.u32 	[%rd6], %r12;
	cvta.to.global.u64 	%rd15, %rd9;
	mov.b16 	%rs1, 1;
	st.global.u8 	[%rd15], %rs1;
$L__BB0_36:
	ret;

}
	// .globl	_Z12moveCentroidPfS_Pi
.visible .entry _Z12moveCentroidPfS_Pi(
	.param .u64 .ptr .align 1 _Z12moveCentroidPfS_Pi_param_0,
	.param .u64 .ptr .align 1 _Z12moveCentroidPfS_Pi_param_1,
	.param .u64 .ptr .align 1 _Z12moveCentroidPfS_Pi_param_2
)
{
	.reg .pred 	%p<8>;
	.reg .b32 	%r<27>;
	.reg .b32 	%f<41>;
	.reg .b64 	%rd<17>;

	ld.param.u64 	%rd8, [_Z12moveCentroidPfS_Pi_param_0];
	ld.param.u64 	%rd9, [_Z12moveCentroidPfS_Pi_param_1];
	ld.param.u64 	%rd10, [_Z12moveCentroidPfS_Pi_param_2];
	mov.u32 	%r13, %ctaid.x;
	mov.u32 	%r14, %ntid.x;
	mov.u32 	%r15, %tid.x;
	mad.lo.s32 	%r1, %r13, %r14, %r15;
	setp.gt.s32 	%p1, %r1, 255;
	@%p1 bra 	$L__BB1_13;
	cvta.to.global.u64 	%rd11, %rd9;
	mul.wide.s32 	%rd12, %r1, 4;
	add.s64 	%rd1, %rd11, %rd12;
	mov.b32 	%r21, 0;
	st.global.u32 	[%rd1], %r21;
	st.global.u32 	[%rd1+1024], %r21;
	cvta.to.global.u64 	%rd13, %rd10;
	add.s64 	%rd16, %rd13, 8;
	cvta.to.global.u64 	%rd14, %rd8;
	add.s64 	%rd15, %rd14, 16384;
	mov.f32 	%f33, 0f00000000;
	mov.f32 	%f34, %f33;
	mov.u32 	%r23, %r21;
$L__BB1_2:
	ld.global.u32 	%r17, [%rd16+-8];
	setp.ne.s32 	%p2, %r17, %r1;
	@%p2 bra 	$L__BB1_4;
	ld.global.f32 	%f20, [%rd15+-16384];
	add.f32 	%f34, %f20, %f34;
	st.global.f32 	[%rd1], %f34;
	ld.global.f32 	%f21, [%rd15];
	add.f32 	%f33, %f21, %f33;
	st.global.f32 	[%rd1+1024], %f33;
	add.s32 	%r23, %r23, 1;
$L__BB1_4:
	ld.global.u32 	%r18, [%rd16+-4];
	setp.ne.s32 	%p3, %r18, %r1;
	@%p3 bra 	$L__BB1_6;
	ld.global.f32 	%f22, [%rd15+-16380];
	add.f32 	%f34, %f22, %f34;
	st.global.f32 	[%rd1], %f34;
	ld.global.f32 	%f23, [%rd15+4];
	add.f32 	%f33, %f23, %f33;
	st.global.f32 	[%rd1+1024], %f33;
	add.s32 	%r23, %r23, 1;
$L__BB1_6:
	ld.global.u32 	%r19, [%rd16];
	setp.ne.s32 	%p4, %r19, %r1;
	@%p4 bra 	$L__BB1_8;
	ld.global.f32 	%f24, [%rd15+-16376];
	add.f32 	%f34, %f24, %f34;
	st.global.f32 	[%rd1], %f34;
	ld.global.f32 	%f25, [%rd15+8];
	add.f32 	%f33, %f25, %f33;
	st.global.f32 	[%rd1+1024], %f33;
	add.s32 	%r23, %r23, 1;
$L__BB1_8:
	ld.global.u32 	%r20, [%rd16+4];
	setp.ne.s32 	%p5, %r20, %r1;
	@%p5 bra 	$L__BB1_10;
	ld.global.f32 	%f26, [%rd15+-16372];
	add.f32 	%f34, %f26, %f34;
	st.global.f32 	[%rd1], %f34;
	ld.global.f32 	%f27, [%rd15+12];
	add.f32 	%f33, %f27, %f33;
	st.global.f32 	[%rd1+1024], %f33;
	add.s32 	%r23, %r23, 1;
$L__BB1_10:
	add.s32 	%r21, %r21, 4;
	add.s64 	%rd16, %rd16, 16;
	add.s64 	%rd15, %rd15, 16;
	setp.ne.s32 	%p6, %r21, 4096;
	@%p6 bra 	$L__BB1_2;
	setp.eq.s32 	%p7, %r23, 0;
	@%p7 bra 	$L__BB1_13;
	cvt.rn.f32.s32 	%f28, %r23;
	div.rn.f32 	%f29, %f34, %f28;
	st.global.f32 	[%rd1], %f29;
	div.rn.f32 	%f30, %f33, %f28;
	st.global.f32 	[%rd1+1024], %f30;
$L__BB1_13:
	ret;

}
.func  (.param .b64 func_retval0) __internal_accurate_pow(
	.param .b64 __internal_accurate_pow_param_0
)
{
	.reg .pred 	%p<8>;
	.reg .b32 	%r<49>;
	.reg .b32 	%f<3>;
	.reg .b64 	%fd<109>;

	ld.param.f64 	%fd10, [__internal_accurate_pow_param_0];
	{
	.reg .b32 %temp; 
	mov.b64 	{%temp, %r46}, %fd10;
	}
	{
	.reg .b32 %temp; 
	mov.b64 	{%r45, %temp}, %fd10;
	}
	shr.u32 	%r47, %r46, 20;
	setp.gt.u32 	%p1, %r46, 1048575;
	@%p1 bra 	$L__BB2_2;
	mul.f64 	%fd11, %fd10, 0d4350000000000000;
	{
	.reg .b32 %temp; 
	mov.b64 	{%temp, %r46}, %fd11;
	}
	{
	.reg .b32 %temp; 
	mov.b64 	{%r45, %temp}, %fd11;
	}
	shr.u32 	%r16, %r46, 20;
	add.s32 	%r47, %r16, -54;
$L__BB2_2:
	add.s32 	%r48, %r47, -1023;
	and.b32  	%r17, %r46, -2146435073;
	or.b32  	%r18, %r17, 1072693248;
	mov.b64 	%fd107, {%r45, %r18};
	setp.lt.u32 	%p2, %r18, 1073127583;
	@%p2 bra 	$L__BB2_4;
	{
	.reg .b32 %temp; 
	mov.b64 	{%r19, %temp}, %fd107;
	}
	{
	.reg .b32 %temp; 
	mov.b64 	{%temp, %r20}, %fd107;
	}
	add.s32 	%r21, %r20, -1048576;
	mov.b64 	%fd107, {%r19, %r21};
	add.s32 	%r48, %r47, -1022;
$L__BB2_4:
	add.f64 	%fd12, %fd107, 0dBFF0000000000000;
	add.f64 	%fd13, %fd107, 0d3FF0000000000000;
	rcp.approx.ftz.f64 	%fd14, %fd13;
	neg.f64 	%fd15, %fd13;
	fma.rn.f64 	%fd16, %fd15, %fd14, 0d3FF0000000000000;
	fma.rn.f64 	%fd17, %fd16, %fd16, %fd16;
	fma.rn.f64 	%fd18, %fd17, %fd14, %fd14;
	mul.f64 	%fd19, %fd12, %fd18;
	fma.rn.f64 	%fd20, %fd12, %fd18, %fd19;
	mul.f64 	%fd21, %fd20, %fd20;
	fma.rn.f64 	%fd22, %fd21, 0d3EB0F5FF7D2CAFE2, 0d3ED0F5D241AD3B5A;
	fma.rn.f64 	%fd23, %fd22, %fd21, 0d3EF3B20A75488A3F;
	fma.rn.f64 	%fd24, %fd23, %fd21, 0d3F1745CDE4FAECD5;
	fma.rn.f64 	%fd25, %fd24, %fd21, 0d3F3C71C7258A578B;
	fma.rn.f64 	%fd26, %fd25, %fd21, 0d3F6249249242B910;
	fma.rn.f64 	%fd27, %fd26, %fd21, 0d3F89999999999DFB;
	sub.f64 	%fd28, %fd12, %fd20;
	add.f64 	%fd29, %fd28, %fd28;
	neg.f64 	%fd30, %fd20;
	fma.rn.f64 	%fd31, %fd30, %fd12, %fd29;
	mul.f64 	%fd32, %fd18, %fd31;
	fma.rn.f64 	%fd33, %fd21, %fd27, 0d3FB5555555555555;
	mov.f64 	%fd34, 0d3FB5555555555555;
	sub.f64 	%fd35, %fd34, %fd33;
	fma.rn.f64 	%fd36, %fd21, %fd27, %fd35;
	add.f64 	%fd37, %fd36, 0dBC46A4CB00B9E7B0;
	add.f64 	%fd38, %fd33, %fd37;
	sub.f64 	%fd39, %fd33, %fd38;
	add.f64 	%fd40, %fd37, %fd39;
	mul.rn.f64 	%fd41, %fd20, %fd20;
	neg.f64 	%fd42, %fd41;
	fma.rn.f64 	%fd43, %fd20, %fd20, %fd42;
	{
	.reg .b32 %temp; 
	mov.b64 	{%r22, %temp}, %fd32;
	}
	{
	.reg .b32 %temp; 
	mov.b64 	{%temp, %r23}, %fd32;
	}
	add.s32 	%r24, %r23, 1048576;
	mov.b64 	%fd44, {%r22, %r24};
	fma.rn.f64 	%fd45, %fd20, %fd44, %fd43;
	mul.rn.f64 	%fd46, %fd41, %fd20;
	neg.f64 	%fd47, %fd46;
	fma.rn.f64 	%fd48, %fd41, %fd20, %fd47;
	fma.rn.f64 	%fd49, %fd41, %fd32, %fd48;
	fma.rn.f64 	%fd50, %fd45, %fd20, %fd49;
	mul.rn.f64 	%fd51, %fd38, %fd46;
	neg.f64 	%fd52, %fd51;
	fma.rn.f64 	%fd53, %fd38, %fd46, %fd52;
	fma.rn.f64 	%fd54, %fd38, %fd50, %fd53;
	fma.rn.f64 	%fd55, %fd40, %fd46, %fd54;
	add.f64 	%fd56, %fd51, %fd55;
	sub.f64 	%fd57, %fd51, %fd56;
	add.f64 	%fd58, %fd55, %fd57;
	add.f64 	%fd59, %fd20, %fd56;
	sub.f64 	%fd60, %fd20, %fd59;
	add.f64 	%fd61, %fd56, %fd60;
	add.f64 	%fd62, %fd58, %fd61;
	add.f64 	%fd63, %fd32, %fd62;
	add.f64 	%fd64, %fd59, %fd63;
	sub.f64 	%fd65, %fd59, %fd64;
	add.f64 	%fd66, %fd63, %fd65;
	xor.b32  	%r25, %r48, -2147483648;
	mov.b32 	%r26, 1127219200;
	mov.b64 	%fd67, {%r25, %r26};
	mov.b32 	%r27, -2147483648;
	mov.b64 	%fd68, {%r27, %r26};
	sub.f64 	%fd69, %fd67, %fd68;
	fma.rn.f64 	%fd70, %fd69, 0d3FE62E42FEFA39EF, %fd64;
	fma.rn.f64 	%fd71, %fd69, 0dBFE62E42FEFA39EF, %fd70;
	sub.f64 	%fd72, %fd71, %fd64;
	sub.f64 	%fd73, %fd66, %fd72;
	fma.rn.f64 	%fd74, %fd69, 0d3C7ABC9E3B39803F, %fd73;
	add.f64 	%fd75, %fd70, %fd74;
	sub.f64 	%fd76, %fd70, %fd75;
	add.f64 	%fd77, %fd74, %fd76;
	mov.f64 	%fd78, 0d4000000000000000;
	{
	.reg .b32 %temp; 
	mov.b64 	{%temp, %r28}, %fd78;
	}
	{
	.reg .b32 %temp; 
	mov.b64 	{%r29, %temp}, %fd78;
	}
	shl.b32 	%r30, %r28, 1;
	setp.gt.u32 	%p3, %r30, -33554433;
	and.b32  	%r31, %r28, -15728641;
	selp.b32 	%r32, %r31, %r28, %p3;
	mov.b64 	%fd79, {%r29, %r32};
	mul.rn.f64 	%fd80, %fd75, %fd79;
	neg.f64 	%fd81, %fd80;
	fma.rn.f64 	%fd82, %fd75, %fd79, %fd81;
	fma.rn.f64 	%fd83, %fd77, %fd79, %fd82;
	add.f64 	%fd4, %fd80, %fd83;
	sub.f64 	%fd84, %fd80, %fd4;
	add.f64 	%fd5, %fd83, %fd84;
	fma.rn.f64 	%fd85, %fd4, 0d3FF71547652B82FE, 0d4338000000000000;
	{
	.reg .b32 %temp; 
	mov.b64 	{%r13, %temp}, %fd85;
	}
	mov.f64 	%fd86, 0dC338000000000000;
	add.rn.f64 	%fd87, %fd85, %fd86;
	fma.rn.f64 	%fd88, %fd87, 0dBFE62E42FEFA39EF, %fd4;
	fma.rn.f64 	%fd89, %fd87, 0dBC7ABC9E3B39803F, %fd88;
	fma.rn.f64 	%fd90, %fd89, 0d3E5ADE1569CE2BDF, 0d3E928AF3FCA213EA;
	fma.rn.f64 	%fd91, %fd90, %fd89, 0d3EC71DEE62401315;
	fma.rn.f64 	%fd92, %fd91, %fd89, 0d3EFA01997C89EB71;
	fma.rn.f64 	%fd93, %fd92, %fd89, 0d3F2A01A014761F65;
	fma.rn.f64 	%fd94, %fd93, %fd89, 0d3F56C16C1852B7AF;
	fma.rn.f64 	%fd95, %fd94, %fd89, 0d3F81111111122322;
	fma.rn.f64 	%fd96, %fd95, %fd89, 0d3FA55555555502A1;
	fma.rn.f64 	%fd97, %fd96, %fd89, 0d3FC5555555555511;
	fma.rn.f64 	%fd98, %fd97, %fd89, 0d3FE000000000000B;
	fma.rn.f64 	%fd99, %fd98, %fd89, 0d3FF0000000000000;
	fma.rn.f64 	%fd100, %fd99, %fd89, 0d3FF0000000000000;
	{
	.reg .b32 %temp; 
	mov.b64 	{%r14, %temp}, %fd100;
	}
	{
	.reg .b32 %temp; 
	mov.b64 	{%temp, %r15}, %fd100;
	}
	shl.b32 	%r33, %r13, 20;
	add.s32 	%r34, %r33, %r15;
	mov.b64 	%fd108, {%r14, %r34};
	{
	.reg .b32 %temp; 
	mov.b64 	{%temp, %r35}, %fd4;
	}
	mov.b32 	%f2, %r35;
	abs.f32 	%f1, %f2;
	setp.lt.f32 	%p4, %f1, 0f4086232B;
	@%p4 bra 	$L__BB2_7;
	setp.lt.f64 	%p5, %fd4, 0d0000000000000000;
	add.f64 	%fd101, %fd4, 0d7FF0000000000000;
	selp.f64 	%fd108, 0d0000000000000000, %fd101, %p5;
	setp.geu.f32 	%p6, %f1, 0f40874800;
	@%p6 bra 	$L__BB2_7;
	shr.u32 	%r36, %r13, 31;
	add.s32 	%r37, %r13, %r36;
	shr.s32 	%r38, %r37, 1;
	shl.b32 	%r39, %r38, 20;
	add.s32 	%r40, %r15, %r39;
	mov.b64 	%fd102, {%r14, %r40};
	sub.s32 	%r41, %r13, %r38;
	shl.b32 	%r42, %r41, 20;
	add.s32 	%r43, %r42, 1072693248;
	mov.b32 	%r44, 0;
	mov.b64 	%fd103, {%r44, %r43};
	mul.f64 	%fd108, %fd103, %fd102;
$L__BB2_7:
	abs.f64 	%fd104, %fd108;
	setp.eq.f64 	%p7, %fd104, 0d7FF0000000000000;
	fma.rn.f64 	%fd105, %fd108, %fd5, %fd108;
	selp.f64 	%fd106, %fd108, %fd105, %p7;
	st.param.f64 	[func_retval0], %fd106;
	ret;

}


// ===== COMPILED SASS (sm_100) =====

	.target	sm_100

	.elftype	@"ET_EXEC"


//--------------------- .note.nv.tkinfo           --------------------------
	.section	.note.nv.tkinfo,"",@"SHT_NOTE"
	.sectionflags	@"SHF_NOTE_NV_TKINFO"
	.tkinfo
        /*0018*/ 	.word	0x00000002
        /*0030*/ 	.string	""
        /*0030*/ 	.string	"ptxas"
        /*0030*/ 	.string	"Cuda compilation tools, release 13.0, V13.0.88"
        /*0030*/ 	.string	"Build cuda_13.0.r13.0/compiler.36424714_0"
        /*0030*/ 	.string	"-arch sm_100 -m 64 "



//--------------------- .note.nv.cuinfo           --------------------------
	.section	.note.nv.cuinfo,"",@"SHT_NOTE"
	.sectionflags	@"SHF_NOTE_NV_CUINFO"
        /*0018*/ 	.short	0x0002
        /*001a*/ 	.short	0x0064
        /*001c*/ 	.short	0x0082
	.zero		2


//--------------------- .nv.info                  --------------------------
	.section	.nv.info,"",@"SHT_CUDA_INFO"
	.align	4


	//----- nvinfo : EIATTR_REGCOUNT
	.align		4
        /*0000*/ 	.byte	0x04, 0x2f
        /*0002*/ 	.short	(.L_1 - .L_0)
	.align		4
.L_0:
        /*0004*/ 	.word	index@(_Z14assignCentroidPfS_PiPb)
        /*0008*/ 	.word	0x00000024


	//----- nvinfo : EIATTR_FRAME_SIZE
	.align		4
.L_1:
        /*000c*/ 	.byte	0x04, 0x11
        /*000e*/ 	.short	(.L_3 - .L_2)
	.align		4
.L_2:
        /*0010*/ 	.word	index@($_Z14assignCentroidPfS_PiPb$__internal_accurate_pow)
        /*0014*/ 	.word	0x00000000


	//----- nvinfo : EIATTR_FRAME_SIZE
	.align		4
.L_3:
        /*0018*/ 	.byte	0x04, 0x11
        /*001a*/ 	.short	(.L_5 - .L_4)
	.align		4
.L_4:
        /*001c*/ 	.word	index@($__internal_1_$__cuda_sm20_sqrt_rn_f32_slowpath)
        /*0020*/ 	.word	0x00000000


	//----- nvinfo : EIATTR_FRAME_SIZE
	.align		4
.L_5:
        /*0024*/ 	.byte	0x04, 0x11
        /*0026*/ 	.short	(.L_7 - .L_6)
	.align		4
.L_6:
        /*0028*/ 	.word	index@(_Z14assignCentroidPfS_PiPb)
        /*002c*/ 	.word	0x00000000


	//----- nvinfo : EIATTR_REGCOUNT
	.align		4
.L_7:
        /*0030*/ 	.byte	0x04, 0x2f
        /*0032*/ 	.short	(.L_9 - .L_8)
	.align		4
.L_8:
        /*0034*/ 	.word	index@(_Z12moveCentroidPfS_Pi)
        /*0038*/ 	.word	0x00000013


	//----- nvinfo : EIATTR_FRAME_SIZE
	.align		4
.L_9:
        /*003c*/ 	.byte	0x04, 0x11
        /*003e*/ 	.short	(.L_11 - .L_10)
	.align		4
.L_10:
        /*0040*/ 	.word	index@($__internal_0_$__cuda_sm3x_div_rn_noftz_f32_slowpath)
        /*0044*/ 	.word	0x00000000


	//----- nvinfo : EIATTR_FRAME_SIZE
	.align		4
.L_11:
        /*0048*/ 	.byte	0x04, 0x11
        /*004a*/ 	.short	(.L_13 - .L_12)
	.align		4
.L_12:
        /*004c*/ 	.word	index@(_Z12moveCentroidPfS_Pi)
        /*0050*/ 	.word	0x00000000


	//----- nvinfo : EIATTR_MIN_STACK_SIZE
	.align		4
.L_13:
        /*0054*/ 	.byte	0x04, 0x12
        /*0056*/ 	.short	(.L_15 - .L_14)
	.align		4
.L_14:
        /*0058*/ 	.word	index@(_Z12moveCentroidPfS_Pi)
        /*005c*/ 	.word	0x00000000


	//----- nvinfo : EIATTR_MIN_STACK_SIZE
	.align		4
.L_15:
        /*0060*/ 	.byte	0x04, 0x12
        /*0062*/ 	.short	(.L_17 - .L_16)
	.align		4
.L_16:
        /*0064*/ 	.word	index@(_Z14assignCentroidPfS_PiPb)
        /*0068*/ 	.word	0x00000000
.L_17:


//--------------------- .nv.compat                --------------------------
	.section	.nv.compat,"",@"SHT_CUDA_COMPAT_INFO"
	.align	4
        /*0000*/ 	.byte	0x02, 0x09, 0x00, 0x00, 0x02, 0x02, 0x01, 0x00, 0x02, 0x05, 0x05, 0x00, 0x03, 0x07, 0x01, 0x01
        /*0010*/ 	.byte	0x02, 0x03, 0x00, 0x00, 0x02, 0x06, 0x01, 0x00, 0x04, 0x0b, 0x08, 0x00, 0x01, 0x00, 0x00, 0x00
        /*0020*/ 	.byte	0x00, 0x00, 0x00, 0x00


//--------------------- .nv.info._Z12moveCentroidPfS_Pi --------------------------
	.section	.nv.info._Z12moveCentroidPfS_Pi,"",@"SHT_CUDA_INFO"
	.sectionflags	@""
	.align	4


	//----- nvinfo : EIATTR_CUDA_API_VERSION
	.align		4
        /*0000*/ 	.byte	0x04, 0x37
        /*0002*/ 	.short	(.L_19 - .L_18)
.L_18:
        /*0004*/ 	.word	0x00000082


	//----- nvinfo : EIATTR_KPARAM_INFO
	.align		4
.L_19:
        /*0008*/ 	.byte	0x04, 0x17
        /*000a*/ 	.short	(.L_21 - .L_20)
.L_20:
        /*000c*/ 	.word	0x00000000
        /*0010*/ 	.short	0x0002
        /*0012*/ 	.short	0x0010
        /*0014*/ 	.byte	0x00, 0xf5, 0x21, 0x00


	//----- nvinfo : EIATTR_KPARAM_INFO
	.align		4
.L_21:
        /*0018*/ 	.byte	0x04, 0x17
        /*001a*/ 	.short	(.L_23 - .L_22)
.L_22:
        /*001c*/ 	.word	0x00000000
        /*0020*/ 	.short	0x0001
        /*0022*/ 	.short	0x0008
        /*0024*/ 	.byte	0x00, 0xf5, 0x21, 0x00


	//----- nvinfo : EIATTR_KPARAM_INFO
	.align		4
.L_23:
        /*0028*/ 	.byte	0x04, 0x17
        /*002a*/ 	.short	(.L_25 - .L_24)
.L_24:
        /*002c*/ 	.word	0x00000000
        /*0030*/ 	.short	0x0000
        /*0032*/ 	.short	0x0000
        /*0034*/ 	.byte	0x00, 0xf5, 0x21, 0x00


	//----- nvinfo : EIATTR_SPARSE_MMA_MASK
	.align		4
.L_25:
        /*0038*/ 	.byte	0x03, 0x50
        /*003a*/ 	.short	0x0000


	//----- nvinfo : EIATTR_MAXREG_COUNT
	.align		4
        /*003c*/ 	.byte	0x03, 0x1b
        /*003e*/ 	.short	0x00ff


	//----- nvinfo : EIATTR_MERCURY_ISA_VERSION
	.align		4
        /*0040*/ 	.byte	0x03, 0x5f
        /*0042*/ 	.short	0x0101


	//----- nvinfo : EIATTR_VRC_CTA_INIT_COUNT
	.align		4
        /*0044*/ 	.byte	0x02, 0x4a
	.zero		1
	.zero		1


	//----- nvinfo : EIATTR_EXIT_INSTR_OFFSETS
	.align		4
        /*0048*/ 	.byte	0x04, 0x1c
        /*004a*/ 	.short	(.L_27 - .L_26)


	//   ....[0]....
.L_26:
        /*004c*/ 	.word	0x00000060


	//   ....[1]....
        /*0050*/ 	.word	0x00000470


	//   ....[2]....
        /*0054*/ 	.word	0x00000660


	//----- nvinfo : EIATTR_CRS_STACK_SIZE
	.align		4
.L_27:
        /*0058*/ 	.byte	0x04, 0x1e
        /*005a*/ 	.short	(.L_29 - .L_28)
.L_28:
        /*005c*/ 	.word	0x00000000


	//----- nvinfo : EIATTR_CBANK_PARAM_SIZE
	.align		4
.L_29:
        /*0060*/ 	.byte	0x03, 0x19
        /*0062*/ 	.short	0x0018


	//----- nvinfo : EIATTR_PARAM_CBANK
	.align		4
        /*0064*/ 	.byte	0x04, 0x0a
        /*0066*/ 	.short	(.L_31 - .L_30)
	.align		4
.L_30:
        /*0068*/ 	.word	index@(.nv.constant0._Z12moveCentroidPfS_Pi)
        /*006c*/ 	.short	0x0380
        /*006e*/ 	.short	0x0018


	//----- nvinfo : EIATTR_SW_WAR
	.align		4
.L_31:
        /*0070*/ 	.byte	0x04, 0x36
        /*0072*/ 	.short	(.L_33 - .L_32)
.L_32:
        /*0074*/ 	.word	0x00000008
.L_33:


//--------------------- .nv.info._Z14assignCentroidPfS_PiPb --------------------------
	.section	.nv.info._Z14assignCentroidPfS_PiPb,"",@"SHT_CUDA_INFO"
	.sectionflags	@""
	.align	4


	//----- nvinfo : EIATTR_CUDA_API_VERSION
	.align		4
        /*0000*/ 	.byte	0x04, 0x37
        /*0002*/ 	.short	(.L_35 - .L_34)
.L_34:
        /*0004*/ 	.word	0x00000082


	//----- nvinfo : EIATTR_KPARAM_INFO
	.align		4
.L_35:
        /*0008*/ 	.byte	0x04, 0x17
        /*000a*/ 	.short	(.L_37 - .L_36)
.L_36:
        /*000c*/ 	.word	0x00000000
        /*0010*/ 	.short	0x0003
        /*0012*/ 	.short	0x0018
        /*0014*/ 	.byte	0x00, 0xf5, 0x21, 0x00


	//----- nvinfo : EIATTR_KPARAM_INFO
	.align		4
.L_37:
        /*0018*/ 	.byte	0x04, 0x17
        /*001a*/ 	.short	(.L_39 - .L_38)
.L_38:
        /*001c*/ 	.word	0x00000000
        /*0020*/ 	.short	0x0002
        /*0022*/ 	.short	0x0010
        /*0024*/ 	.byte	0x00, 0xf5, 0x21, 0x00


	//----- nvinfo : EIATTR_KPARAM_INFO
	.align		4
.L_39:
        /*0028*/ 	.byte	0x04, 0x17
        /*002a*/ 	.short	(.L_41 - .L_40)
.L_40:
        /*002c*/ 	.word	0x00000000
        /*0030*/ 	.short	0x0001
        /*0032*/ 	.short	0x0008
        /*0034*/ 	.byte	0x00, 0xf5, 0x21, 0x00


	//----- nvinfo : EIATTR_KPARAM_INFO
	.align		4
.L_41:
        /*0038*/ 	.byte	0x04, 0x17
        /*003a*/ 	.short	(.L_43 - .L_42)
.L_42:
        /*003c*/ 	.word	0x00000000
        /*0040*/ 	.short	0x0000
        /*0042*/ 	.short	0x0000
        /*0044*/ 	.byte	0x00, 0xf5, 0x21, 0x00


	//----- nvinfo : EIATTR_SPARSE_MMA_MASK
	.align		4
.L_43:
        /*0048*/ 	.byte	0x03, 0x50
        /*004a*/ 	.short	0x0000


	//----- nvinfo : EIATTR_MAXREG_COUNT
	.align		4
        /*004c*/ 	.byte	0x03, 0x1b
        /*004e*/ 	.short	0x00ff


	//----- nvinfo : EIATTR_MERCURY_ISA_VERSION
	.align		4
        /*0050*/ 	.byte	0x03, 0x5f
        /*0052*/ 	.short	0x0101


	//----- nvinfo : EIATTR_VRC_CTA_INIT_COUNT
	.align		4
        /*0054*/ 	.byte	0x02, 0x4a
	.zero		1
	.zero		1


	//----- nvinfo : EIATTR_EXIT_INSTR_OFFSETS
	.align		4
        /*0058*/ 	.byte	0x04, 0x1c
        /*005a*/ 	.short	(.L_45 - .L_44)


	//   ....[0]....
.L_44:
        /*005c*/ 	.word	0x00000060


	//   ....[1]....
        /*0060*/ 	.word	0x00001010


	//   ....[2]....
        /*0064*/ 	.word	0x00001060


	//----- nvinfo : EIATTR_CRS_STACK_SIZE
	.align		4
.L_45:
        /*0068*/ 	.byte	0x04, 0x1e
        /*006a*/ 	.short	(.L_47 - .L_46)
.L_46:
        /*006c*/ 	.word	0x00000000


	//----- nvinfo : EIATTR_CBANK_PARAM_SIZE
	.align		4
.L_47:
        /*0070*/ 	.byte	0x03, 0x19
        /*0072*/ 	.short	0x0020


	//----- nvinfo : EIATTR_PARAM_CBANK
	.align		4
        /*0074*/ 	.byte	0x04, 0x0a
        /*0076*/ 	.short	(.L_49 - .L_48)
	.align		4
.L_48:
        /*0078*/ 	.word	index@(.nv.constant0._Z14assignCentroidPfS_PiPb)
        /*007c*/ 	.short	0x0380
        /*007e*/ 	.short	0x0020


	//----- nvinfo : EIATTR_SW_WAR
	.align		4
.L_49:
        /*0080*/ 	.byte	0x04, 0x36
        /*0082*/ 	.short	(.L_51 - .L_50)
.L_50:
        /*0084*/ 	.word	0x00000008
.L_51:


//--------------------- .nv.callgraph             --------------------------
	.section	.nv.callgraph,"",@"SHT_CUDA_CALLGRAPH"
	.align	4
	.sectionentsize	8
	.align		4
        /*0000*/ 	.word	0x00000000
	.align		4
        /*0004*/ 	.word	0xffffffff
	.align		4
        /*0008*/ 	.word	0x00000000
	.align		4
        /*000c*/ 	.word	0xfffffffe
	.align		4
        /*0010*/ 	.word	0x00000000
	.align		4
        /*0014*/ 	.word	0xfffffffd
	.align		4
        /*0018*/ 	.word	0x00000000
	.align		4
        /*001c*/ 	.word	0xfffffffc


//--------------------- .text._Z12moveCentroidPfS_Pi --------------------------
	.section	.text._Z12moveCentroidPfS_Pi,"ax",@progbits
	.align	128
        .global         _Z12moveCentroidPfS_Pi
        .type           _Z12moveCentroidPfS_Pi,@function
        .size           _Z12moveCentroidPfS_Pi,(.L_x_53 - _Z12moveCentroidPfS_Pi)
        .other          _Z12moveCentroidPfS_Pi,@"STO_CUDA_ENTRY STV_DEFAULT"
_Z12moveCentroidPfS_Pi:
.text._Z12moveCentroidPfS_Pi:
[----:B------:R-:W-:Y:S01]  /*0000*/  LDC R1, c[0x0][0x37c] ;  /* 0x0000df00ff017b82 */ /* 0x000fe20000000800 */
[----:B------:R-:W0:Y:S07]  /*0010*/  S2R R0, SR_TID.X ;  /* 0x0000000000007919 */ /* 0x000e2e0000002100 */
[----:B------:R-:W0:Y:S08]  /*0020*/  S2UR UR4, SR_CTAID.X ;  /* 0x00000000000479c3 */ /* 0x000e300000002500 */
[----:B------:R-:W0:Y:S02]  /*0030*/  LDC R3, c[0x0][0x360] ;  /* 0x0000d800ff037b82 */ /* 0x000e240000000800 */
[----:B0-----:R-:W-:-:S05]  /*0040*/  IMAD R3, R3, UR4, R0 ;  /* 0x0000000403037c24 */ /* 0x001fca000f8e0200 */
[----:B------:R-:W-:-:S13]  /*0050*/  ISETP.GT.AND P0, PT, R3, 0xff, PT ;  /* 0x000000ff0300780c */ /* 0x000fda0003f04270 */
[----:B------:R-:W-:Y:S05]  /*0060*/  @P0 EXIT ;  /* 0x000000000000094d */ /* 0x000fea0003800000 */
[----:B------:R-:W0:Y:S01]  /*0070*/  LDC.64 R4, c[0x0][0x388] ;  /* 0x0000e200ff047b82 */ /* 0x000e220000000a00 */
[----:B------:R-:W1:Y:S01]  /*0080*/  LDCU.64 UR8, c[0x0][0x358] ;  /* 0x00006b00ff0877ac */ /* 0x000e620008000a00 */
[----:B------:R-:W-:Y:S02]  /*0090*/  IMAD.MOV.U32 R0, RZ, RZ, RZ ;  /* 0x000000ffff007224 */ /* 0x000fe400078e00ff */
[----:B------:R-:W-:Y:S01]  /*00a0*/  IMAD.MOV.U32 R2, RZ, RZ, RZ ;  /* 0x000000ffff027224 */ /* 0x000fe200078e00ff */
[----:B------:R-:W2:Y:S01]  /*00b0*/  LDCU.64 UR6, c[0x0][0x390] ;  /* 0x00007200ff0677ac */ /* 0x000ea20008000a00 */
[----:B------:R-:W-:Y:S01]  /*00c0*/  IMAD.MOV.U32 R10, RZ, RZ, RZ ;  /* 0x000000ffff0a7224 */ /* 0x000fe200078e00ff */
[----:B------:R-:W3:Y:S01]  /*00d0*/  LDCU.64 UR4, c[0x0][0x380] ;  /* 0x00007000ff0477ac */ /* 0x000ee20008000a00 */
[----:B--2---:R-:W-:Y:S01]  /*00e0*/  UIADD3 UR6, UP0, UPT, UR6, 0x8, URZ ;  /* 0x0000000806067890 */ /* 0x004fe2000ff1e0ff */
[----:B0-----:R-:W-:Y:S01]  /*00f0*/  IMAD.WIDE R4, R3, 0x4, R4 ;  /* 0x0000000403047825 */ /* 0x001fe200078e0204 */
[----:B---3--:R-:W-:-:S04]  /*0100*/  UIADD3 UR4, UP1, UPT, UR4, 0x4000, URZ ;  /* 0x0000400004047890 */ /* 0x008fc8000ff3e0ff */
[----:B-1----:R0:W-:Y:S01]  /*0110*/  STG.E desc[UR8][R4.64], RZ ;  /* 0x000000ff04007986 */ /* 0x0021e2000c101908 */
[----:B------:R-:W-:Y:S01]  /*0120*/  UIADD3.X UR7, UPT, UPT, URZ, UR7, URZ, UP0, !UPT ;  /* 0x00000007ff077290 */ /* 0x000fe200087fe4ff */
[----:B------:R-:W-:Y:S01]  /*0130*/  IMAD.U32 R6, RZ, RZ, UR6 ;  /* 0x00000006ff067e24 */ /* 0x000fe2000f8e00ff */
[----:B------:R-:W-:Y:S01]  /*0140*/  UIADD3.X UR5, UPT, UPT, URZ, UR5, URZ, UP1, !UPT ;  /* 0x00000005ff057290 */ /* 0x000fe20008ffe4ff */
[----:B------:R0:W-:Y:S01]  /*0150*/  STG.E desc[UR8][R4.64+0x400], RZ ;  /* 0x000400ff04007986 */ /* 0x0001e2000c101908 */
[----:B------:R-:W-:Y:S01]  /*0160*/  IMAD.U32 R11, RZ, RZ, UR4 ;  /* 0x00000004ff0b7e24 */ /* 0x000fe2000f8e00ff */
[----:B------:R-:W-:Y:S01]  /*0170*/  UMOV UR4, URZ ;  /* 0x000000ff00047c82 */ /* 0x000fe20008000000 */
[----:B------:R-:W-:Y:S02]  /*0180*/  MOV R7, UR7 ;  /* 0x0000000700077c02 */ /* 0x000fe40008000f00 */
[----:B------:R-:W-:-:S07]  /*0190*/  IMAD.U32 R9, RZ, RZ, UR5 ;  /* 0x00000005ff097e24 */ /* 0x000fce000f8e00ff */
.L_x_0:
[----:B------:R-:W2:Y:S02]  /*01a0*/  LDG.E R8, desc[UR8][R6.64+-0x8] ;  /* 0xfffff80806087981 */ /* 0x000ea4000c1e1900 */
[----:B--2---:R-:W-:Y:S01]  /*01b0*/  ISETP.NE.AND P2, PT, R8, R3, PT ;  /* 0x000000030800720c */ /* 0x004fe20003f45270 */
[----:B------:R-:W-:-:S12]  /*01c0*/  IMAD.MOV.U32 R8, RZ, RZ, R11 ;  /* 0x000000ffff087224 */ /* 0x000fd800078e000b */
[----:B------:R-:W2:Y:S02]  /*01d0*/  @!P2 LDG.E R11, desc[UR8][R8.64+-0x4000] ;  /* 0xffc00008080ba981 */ /* 0x000ea4000c1e1900 */
[----:B-12---:R-:W-:-:S05]  /*01e0*/  @!P2 FADD R2, R2, R11 ;  /* 0x0000000b0202a221 */ /* 0x006fca0000000000 */
[----:B------:R1:W-:Y:S04]  /*01f0*/  @!P2 STG.E desc[UR8][R4.64], R2 ;  /* 0x000000020400a986 */ /* 0x0003e8000c101908 */
[----:B------:R-:W2:Y:S02]  /*0200*/  @!P2 LDG.E R11, desc[UR8][R8.64] ;  /* 0x00000008080ba981 */ /* 0x000ea4000c1e1900 */
[----:B--2---:R-:W-:-:S05]  /*0210*/  @!P2 FADD R0, R0, R11 ;  /* 0x0000000b0000a221 */ /* 0x004fca0000000000 */
[----:B------:R2:W-:Y:S04]  /*0220*/  @!P2 STG.E desc[UR8][R4.64+0x400], R0 ;  /* 0x000400000400a986 */ /* 0x0005e8000c101908 */
[----:B------:R-:W3:Y:S02]  /*0230*/  LDG.E R12, desc[UR8][R6.64+-0x4] ;  /* 0xfffffc08060c7981 */ /* 0x000ee4000c1e1900 */
[----:B---3--:R-:W-:-:S13]  /*0240*/  ISETP.NE.AND P3, PT, R12, R3, PT ;  /* 0x000000030c00720c */ /* 0x008fda0003f65270 */
[----:B------:R-:W1:Y:S02]  /*0250*/  @!P3 LDG.E R11, desc[UR8][R8.64+-0x3ffc] ;  /* 0xffc00408080bb981 */ /* 0x000e64000c1e1900 */
[----:B-1----:R-:W-:-:S05]  /*0260*/  @!P3 FADD R2, R2, R11 ;  /* 0x0000000b0202b221 */ /* 0x002fca0000000000 */
        /* <DEDUP_REMOVED lines=17> */
[----:B------:R-:W2:Y:S01]  /*0380*/  @!P0 LDG.E R11, desc[UR8][R8.64+0xc] ;  /* 0x00000c08080b8981 */ /* 0x000ea2000c1e1900 */
[----:B------:R-:W-:Y:S01]  /*0390*/  UIADD3 UR4, UPT, UPT, UR4, 0x4, URZ ;  /* 0x0000000404047890 */ /* 0x000fe2000fffe0ff */
[----:B------:R-:W-:Y:S01]  /*03a0*/  @!P2 VIADD R10, R10, 0x1 ;  /* 0x000000010a0aa836 */ /* 0x000fe20000000000 */
[----:B------:R-:W-:Y:S02]  /*03b0*/  IADD3 R6, P2, PT, R6, 0x10, RZ ;  /* 0x0000001006067810 */ /* 0x000fe40007f5e0ff */
[----:B------:R-:W-:Y:S01]  /*03c0*/  UISETP.NE.AND UP0, UPT, UR4, 0x1000, UPT ;  /* 0x000010000400788c */ /* 0x000fe2000bf05270 */
[----:B------:R-:W-:-:S02]  /*03d0*/  @!P3 VIADD R10, R10, 0x1 ;  /* 0x000000010a0ab836 */ /* 0x000fc40000000000 */
[----:B------:R-:W-:-:S03]  /*03e0*/  IMAD.X R7, RZ, RZ, R7, P2 ;  /* 0x000000ffff077224 */ /* 0x000fc600010e0607 */
[----:B------:R-:W-:-:S05]  /*03f0*/  @!P1 IADD3 R10, PT, PT, R10, 0x1, RZ ;  /* 0x000000010a0a9810 */ /* 0x000fca0007ffe0ff */
[----:B------:R-:W-:Y:S02]  /*0400*/  @!P0 VIADD R10, R10, 0x1 ;  /* 0x000000010a0a8836 */ /* 0x000fe40000000000 */
[----:B--2---:R-:W-:Y:S01]  /*0410*/  @!P0 FADD R0, R0, R11 ;  /* 0x0000000b00008221 */ /* 0x004fe20000000000 */
[----:B------:R-:W-:-:S04]  /*0420*/  IADD3 R11, P3, PT, R8, 0x10, RZ ;  /* 0x00000010080b7810 */ /* 0x000fc80007f7e0ff */
[----:B------:R1:W-:Y:S01]  /*0430*/  @!P0 STG.E desc[UR8][R4.64+0x400], R0 ;  /* 0x0004000004008986 */ /* 0x0003e2000c101908 */
[----:B------:R-:W-:Y:S01]  /*0440*/  IMAD.X R9, RZ, RZ, R9, P3 ;  /* 0x000000ffff097224 */ /* 0x000fe200018e0609 */
[----:B------:R-:W-:Y:S07]  /*0450*/  BRA.U UP0, `(.L_x_0) ;  /* 0xfffffffd00507547 */ /* 0x000fee000b83ffff */
[----:B------:R-:W-:-:S13]  /*0460*/  ISETP.NE.AND P0, PT, R10, RZ, PT ;  /* 0x000000ff0a00720c */ /* 0x000fda0003f05270 */
[----:B------:R-:W-:Y:S05]  /*0470*/  @!P0 EXIT ;  /* 0x000000000000894d */ /* 0x000fea0003800000 */
[----:B------:R-:W-:Y:S01]  /*0480*/  I2FP.F32.S32 R3, R10 ;  /* 0x0000000a00037245 */ /* 0x000fe20000201400 */
[----:B------:R-:W-:Y:S03]  /*0490*/  BSSY.RECONVERGENT B0, `(.L_x_1) ;  /* 0x000000c000007945 */ /* 0x000fe60003800200 */
[----:B------:R-:W2:Y:S08]  /*04a0*/  MUFU.RCP R6, R3 ;  /* 0x0000000300067308 */ /* 0x000eb00000001000 */
[----:B------:R-:W3:Y:S01]  /*04b0*/  FCHK P0, R2, R3 ;  /* 0x0000000302007302 */ /* 0x000ee20000000000 */
[----:B--2---:R-:W-:-:S04]  /*04c0*/  FFMA R7, -R3, R6, 1 ;  /* 0x3f80000003077423 */ /* 0x004fc80000000106 */
[----:B------:R-:W-:-:S04]  /*04d0*/  FFMA R7, R6, R7, R6 ;  /* 0x0000000706077223 */ /* 0x000fc80000000006 */
[----:B------:R-:W-:-:S04]  /*04e0*/  FFMA R6, R2, R7, RZ ;  /* 0x0000000702067223 */ /* 0x000fc800000000ff */
[----:B------:R-:W-:-:S04]  /*04f0*/  FFMA R8, -R3, R6, R2 ;  /* 0x0000000603087223 */ /* 0x000fc80000000102 */
[----:B------:R-:W-:Y:S01]  /*0500*/  FFMA R7, R7, R8, R6 ;  /* 0x0000000807077223 */ /* 0x000fe20000000006 */
[----:B---3--:R-:W-:Y:S06]  /*0510*/  @!P0 BRA `(.L_x_2) ;  /* 0x00000000000c8947 */ /* 0x008fec0003800000 */
[----:B------:R-:W-:-:S07]  /*0520*/  MOV R6, 0x540 ;  /* 0x0000054000067802 */ /* 0x000fce0000000f00 */
[----:B01----:R-:W-:Y:S05]  /*0530*/  CALL.REL.NOINC `($__internal_0_$__cuda_sm3x_div_rn_noftz_f32_slowpath) ;  /* 0x00000000004c7944 */ /* 0x003fea0003c00000 */
[----:B------:R-:W-:-:S07]  /*0540*/  IMAD.MOV.U32 R7, RZ, RZ, R2 ;  /* 0x000000ffff077224 */ /* 0x000fce00078e0002 */
.L_x_2:
[----:B------:R-:W-:Y:S05]  /*0550*/  BSYNC.RECONVERGENT B0 ;  /* 0x0000000000007941 */ /* 0x000fea0003800200 */
.L_x_1:
[----:B-1----:R-:W1:Y:S01]  /*0560*/  MUFU.RCP R2, R3 ;  /* 0x0000000300027308 */ /* 0x002e620000001000 */
[----:B------:R2:W-:Y:S01]  /*0570*/  STG.E desc[UR8][R4.64], R7 ;  /* 0x0000000704007986 */ /* 0x0005e2000c101908 */
[----:B------:R-:W-:Y:S06]  /*0580*/  BSSY.RECONVERGENT B0, `(.L_x_3) ;  /* 0x000000c000007945 */ /* 0x000fec0003800200 */
[----:B------:R-:W3:Y:S01]  /*0590*/  FCHK P0, R0, R3 ;  /* 0x0000000300007302 */ /* 0x000ee20000000000 */
[----:B-1----:R-:W-:-:S04]  /*05a0*/  FFMA R9, -R3, R2, 1 ;  /* 0x3f80000003097423 */ /* 0x002fc80000000102 */
[----:B------:R-:W-:-:S04]  /*05b0*/  FFMA R11, R2, R9, R2 ;  /* 0x00000009020b7223 */ /* 0x000fc80000000002 */
[----:B------:R-:W-:-:S04]  /*05c0*/  FFMA R2, R0, R11, RZ ;  /* 0x0000000b00027223 */ /* 0x000fc800000000ff */
[----:B------:R-:W-:-:S04]  /*05d0*/  FFMA R9, -R3, R2, R0 ;  /* 0x0000000203097223 */ /* 0x000fc80000000100 */
[----:B------:R-:W-:Y:S01]  /*05e0*/  FFMA R9, R11, R9, R2 ;  /* 0x000000090b097223 */ /* 0x000fe20000000002 */
[----:B--23--:R-:W-:Y:S06]  /*05f0*/  @!P0 BRA `(.L_x_4) ;  /* 0x0000000000108947 */ /* 0x00cfec0003800000 */
[----:B------:R-:W-:Y:S02]  /*0600*/  MOV R2, R0 ;  /* 0x0000000000027202 */ /* 0x000fe40000000f00 */
[----:B------:R-:W-:-:S07]  /*0610*/  MOV R6, 0x630 ;  /* 0x0000063000067802 */ /* 0x000fce0000000f00 */
[----:B0-----:R-:W-:Y:S05]  /*0620*/  CALL.REL.NOINC `($__internal_0_$__cuda_sm3x_div_rn_noftz_f32_slowpath) ;  /* 0x0000000000107944 */ /* 0x001fea0003c00000 */
[----:B------:R-:W-:-:S07]  /*0630*/  IMAD.MOV.U32 R9, RZ, RZ, R2 ;  /* 0x000000ffff097224 */ /* 0x000fce00078e0002 */
.L_x_4:
[----:B------:R-:W-:Y:S05]  /*0640*/  BSYNC.RECONVERGENT B0 ;  /* 0x0000000000007941 */ /* 0x000fea0003800200 */
.L_x_3:
[----:B------:R-:W-:Y:S01]  /*0650*/  STG.E desc[UR8][R4.64+0x400], R9 ;  /* 0x0004000904007986 */ /* 0x000fe2000c101908 */
[----:B------:R-:W-:Y:S05]  /*0660*/  EXIT ;  /* 0x000000000000794d */ /* 0x000fea0003800000 */
        .weak           $__internal_0_$__cuda_sm3x_div_rn_noftz_f32_slowpath
        .type           $__internal_0_$__cuda_sm3x_div_rn_noftz_f32_slowpath,@function
        .size           $__internal_0_$__cuda_sm3x_div_rn_noftz_f32_slowpath,(.L_x_53 - $__internal_0_$__cuda_sm3x_div_rn_noftz_f32_slowpath)
$__internal_0_$__cuda_sm3x_div_rn_noftz_f32_slowpath:
[--C-:B------:R-:W-:Y:S01]  /*0670*/  SHF.R.U32.HI R8, RZ, 0x17, R3.reuse ;  /* 0x00000017ff087819 */ /* 0x100fe20000011603 */
[----:B------:R-:W-:Y:S01]  /*0680*/  BSSY.RECONVERGENT B1, `(.L_x_5) ;  /* 0x0000063000017945 */ /* 0x000fe20003800200 */
[----:B------:R-:W-:Y:S02]  /*0690*/  SHF.R.U32.HI R7, RZ, 0x17, R2 ;  /* 0x00000017ff077819 */ /* 0x000fe40000011602 */
[----:B------:R-:W-:Y:S02]  /*06a0*/  LOP3.LUT R14, R8, 0xff, RZ, 0xc0, !PT ;  /* 0x000000ff080e7812 */ /* 0x000fe400078ec0ff */
[----:B------:R-:W-:Y:S01]  /*06b0*/  LOP3.LUT R12, R7, 0xff, RZ, 0xc0, !PT ;  /* 0x000000ff070c7812 */ /* 0x000fe200078ec0ff */
[----:B------:R-:W-:Y:S02]  /*06c0*/  IMAD.MOV.U32 R7, RZ, RZ, R3 ;  /* 0x000000ffff077224 */ /* 0x000fe400078e0003 */
[----:B------:R-:W-:Y:S02]  /*06d0*/  VIADD R10, R14, 0xffffffff ;  /* 0xffffffff0e0a7836 */ /* 0x000fe40000000000 */
[----:B------:R-:W-:-:S03]  /*06e0*/  VIADD R9, R12, 0xffffffff ;  /* 0xffffffff0c097836 */ /* 0x000fc60000000000 */
[----:B------:R-:W-:-:S04]  /*06f0*/  ISETP.GT.U32.AND P0, PT, R10, 0xfd, PT ;  /* 0x000000fd0a00780c */ /* 0x000fc80003f04070 */
[----:B------:R-:W-:-:S13]  /*0700*/  ISETP.GT.U32.OR P0, PT, R9, 0xfd, P0 ;  /* 0x000000fd0900780c */ /* 0x000fda0000704470 */
[----:B------:R-:W-:Y:S01]  /*0710*/  @!P0 MOV R8, RZ ;  /* 0x000000ff00088202 */ /* 0x000fe20000000f00 */
[----:B------:R-:W-:Y:S06]  /*0720*/  @!P0 BRA `(.L_x_6) ;  /* 0x00000000005c8947 */ /* 0x000fec0003800000 */
[----:B------:R-:W-:Y:S02]  /*0730*/  FSETP.GTU.FTZ.AND P0, PT, |R2|, +INF , PT ;  /* 0x7f8000000200780b */ /* 0x000fe40003f1c200 */
[----:B------:R-:W-:-:S04]  /*0740*/  FSETP.GTU.FTZ.AND P1, PT, |R3|, +INF , PT ;  /* 0x7f8000000300780b */ /* 0x000fc80003f3c200 */
[----:B------:R-:W-:-:S13]  /*0750*/  PLOP3.LUT P0, PT, P0, P1, PT, 0xf8, 0x8f ;  /* 0x00000000008f781c */ /* 0x000fda0000703f70 */
[----:B------:R-:W-:Y:S05]  /*0760*/  @P0 BRA `(.L_x_7) ;  /* 0x00000004004c0947 */ /* 0x000fea0003800000 */
[----:B------:R-:W-:-:S13]  /*0770*/  LOP3.LUT P0, RZ, R7, 0x7fffffff, R2, 0xc8, !PT ;  /* 0x7fffffff07ff7812 */ /* 0x000fda000780c802 */
[----:B------:R-:W-:Y:S05]  /*0780*/  @!P0 BRA `(.L_x_8) ;  /* 0x00000004003c8947 */ /* 0x000fea0003800000 */
[C---:B------:R-:W-:Y:S02]  /*0790*/  FSETP.NEU.FTZ.AND P1, PT, |R2|.reuse, +INF , PT ;  /* 0x7f8000000200780b */ /* 0x040fe40003f3d200 */
[----:B------:R-:W-:Y:S02]  /*07a0*/  FSETP.NEU.FTZ.AND P2, PT, |R3|, +INF , PT ;  /* 0x7f8000000300780b */ /* 0x000fe40003f5d200 */
[----:B------:R-:W-:-:S11]  /*07b0*/  FSETP.NEU.FTZ.AND P0, PT, |R2|, +INF , PT ;  /* 0x7f8000000200780b */ /* 0x000fd60003f1d200 */
[----:B------:R-:W-:Y:S05]  /*07c0*/  @!P2 BRA !P1, `(.L_x_8) ;  /* 0x00000004002ca947 */ /* 0x000fea0004800000 */
[----:B------:R-:W-:-:S04]  /*07d0*/  LOP3.LUT P1, RZ, R2, 0x7fffffff, RZ, 0xc0, !PT ;  /* 0x7fffffff02ff7812 */ /* 0x000fc8000782c0ff */
[----:B------:R-:W-:-:S13]  /*07e0*/  PLOP3.LUT P1, PT, P2, P1, PT, 0x2f, 0xf2 ;  /* 0x0000000000f2781c */ /* 0x000fda0001722577 */
[----:B------:R-:W-:Y:S05]  /*07f0*/  @P1 BRA `(.L_x_9) ;  /* 0x0000000400181947 */ /* 0x000fea0003800000 */
[----:B------:R-:W-:-:S04]  /*0800*/  LOP3.LUT P1, RZ, R7, 0x7fffffff, RZ, 0xc0, !PT ;  /* 0x7fffffff07ff7812 */ /* 0x000fc8000782c0ff */
[----:B------:R-:W-:-:S13]  /*0810*/  PLOP3.LUT P0, PT, P0, P1, PT, 0x2f, 0xf2 ;  /* 0x0000000000f2781c */ /* 0x000fda0000702577 */
[----:B------:R-:W-:Y:S05]  /*0820*/  @P0 BRA `(.L_x_10) ;  /* 0x0000000400000947 */ /* 0x000fea0003800000 */
[----:B------:R-:W-:Y:S02]  /*0830*/  ISETP.GE.AND P0, PT, R9, RZ, PT ;  /* 0x000000ff0900720c */ /* 0x000fe40003f06270 */
[----:B------:R-:W-:-:S11]  /*0840*/  ISETP.GE.AND P1, PT, R10, RZ, PT ;  /* 0x000000ff0a00720c */ /* 0x000fd60003f26270 */
[----:B------:R-:W-:Y:S02]  /*0850*/  @P0 IMAD.MOV.U32 R8, RZ, RZ, RZ ;  /* 0x000000ffff080224 */ /* 0x000fe400078e00ff */
[----:B------:R-:W-:Y:S01]  /*0860*/  @!P0 FFMA R2, R2, 1.84467440737095516160e+19, RZ ;  /* 0x5f80000002028823 */ /* 0x000fe200000000ff */
[----:B------:R-:W-:Y:S02]  /*0870*/  @!P0 IMAD.MOV.U32 R8, RZ, RZ, -0x40 ;  /* 0xffffffc0ff088424 */ /* 0x000fe400078e00ff */
[----:B------:R-:W-:Y:S02]  /*0880*/  @!P1 FFMA R7, R3, 1.84467440737095516160e+19, RZ ;  /* 0x5f80000003079823 */ /* 0x000fe400000000ff */
[----:B------:R-:W-:-:S07]  /*0890*/  @!P1 VIADD R8, R8, 0x40 ;  /* 0x0000004008089836 */ /* 0x000fce0000000000 */
.L_x_6:
[----:B------:R-:W-:Y:S01]  /*08a0*/  LEA R10, R14, 0xc0800000, 0x17 ;  /* 0xc08000000e0a7811 */ /* 0x000fe200078eb8ff */
[----:B------:R-:W-:Y:S04]  /*08b0*/  BSSY.RECONVERGENT B2, `(.L_x_11) ;  /* 0x0000036000027945 */ /* 0x000fe80003800200 */
[----:B------:R-:W-:Y:S01]  /*08c0*/  IMAD.IADD R10, R7, 0x1, -R10 ;  /* 0x00000001070a7824 */ /* 0x000fe200078e0a0a */
[----:B------:R-:W-:-:S03]  /*08d0*/  IADD3 R7, PT, PT, R12, -0x7f, RZ ;  /* 0xffffff810c077810 */ /* 0x000fc60007ffe0ff */
[----:B------:R-:W0:Y:S01]  /*08e0*/  MUFU.RCP R9, R10 ;  /* 0x0000000a00097308 */ /* 0x000e220000001000 */
[----:B------:R-:W-:Y:S01]  /*08f0*/  FADD.FTZ R11, -R10, -RZ ;  /* 0x800000ff0a0b7221 */ /* 0x000fe20000010100 */
[----:B------:R-:W-:-:S03]  /*0900*/  IMAD R2, R7, -0x800000, R2 ;  /* 0xff80000007027824 */ /* 0x000fc600078e0202 */
[----:B0-----:R-:W-:-:S04]  /*0910*/  FFMA R12, R9, R11, 1 ;  /* 0x3f800000090c7423 */ /* 0x001fc8000000000b */
[----:B------:R-:W-:-:S04]  /*0920*/  FFMA R16, R9, R12, R9 ;  /* 0x0000000c09107223 */ /* 0x000fc80000000009 */
[----:B------:R-:W-:-:S04]  /*0930*/  FFMA R9, R2, R16, RZ ;  /* 0x0000001002097223 */ /* 0x000fc800000000ff */
[----:B------:R-:W-:-:S04]  /*0940*/  FFMA R12, R11, R9, R2 ;  /* 0x000000090b0c7223 */ /* 0x000fc80000000002 */
[----:B------:R-:W-:Y:S01]  /*0950*/  FFMA R13, R16, R12, R9 ;  /* 0x0000000c100d7223 */ /* 0x000fe20000000009 */
[----:B------:R-:W-:-:S03]  /*0960*/  IADD3 R9, PT, PT, R7, 0x7f, -R14 ;  /* 0x0000007f07097810 */ /* 0x000fc60007ffe80e */
[----:B------:R-:W-:Y:S02]  /*0970*/  FFMA R12, R11, R13, R2 ;  /* 0x0000000d0b0c7223 */ /* 0x000fe40000000002 */
[----:B------:R-:W-:Y:S02]  /*0980*/  IMAD.IADD R9, R9, 0x1, R8 ;  /* 0x0000000109097824 */ /* 0x000fe400078e0208 */
[----:B------:R-:W-:-:S05]  /*0990*/  FFMA R2, R16, R12, R13 ;  /* 0x0000000c10027223 */ /* 0x000fca000000000d */
[----:B------:R-:W-:-:S04]  /*09a0*/  SHF.R.U32.HI R7, RZ, 0x17, R2 ;  /* 0x00000017ff077819 */ /* 0x000fc80000011602 */
[----:B------:R-:W-:-:S05]  /*09b0*/  LOP3.LUT R7, R7, 0xff, RZ, 0xc0, !PT ;  /* 0x000000ff07077812 */ /* 0x000fca00078ec0ff */
[----:B------:R-:W-:-:S04]  /*09c0*/  IMAD.IADD R11, R7, 0x1, R9 ;  /* 0x00000001070b7824 */ /* 0x000fc800078e0209 */
[----:B------:R-:W-:-:S05]  /*09d0*/  VIADD R7, R11, 0xffffffff ;  /* 0xffffffff0b077836 */ /* 0x000fca0000000000 */
[----:B------:R-:W-:-:S13]  /*09e0*/  ISETP.GE.U32.AND P0, PT, R7, 0xfe, PT ;  /* 0x000000fe0700780c */ /* 0x000fda0003f06070 */
[----:B------:R-:W-:Y:S05]  /*09f0*/  @!P0 BRA `(.L_x_12) ;  /* 0x0000000000808947 */ /* 0x000fea0003800000 */
[----:B------:R-:W-:-:S13]  /*0a00*/  ISETP.GT.AND P0, PT, R11, 0xfe, PT ;  /* 0x000000fe0b00780c */ /* 0x000fda0003f04270 */
[----:B------:R-:W-:Y:S05]  /*0a10*/  @P0 BRA `(.L_x_13) ;  /* 0x00000000006c0947 */ /* 0x000fea0003800000 */
[----:B------:R-:W-:-:S13]  /*0a20*/  ISETP.GE.AND P0, PT, R11, 0x1, PT ;  /* 0x000000010b00780c */ /* 0x000fda0003f06270 */
[----:B------:R-:W-:Y:S05]  /*0a30*/  @P0 BRA `(.L_x_14) ;  /* 0x0000000000740947 */ /* 0x000fea0003800000 */
[----:B------:R-:W-:Y:S02]  /*0a40*/  ISETP.GE.AND P0, PT, R11, -0x18, PT ;  /* 0xffffffe80b00780c */ /* 0x000fe40003f06270 */
[----:B------:R-:W-:-:S11]  /*0a50*/  LOP3.LUT R2, R2, 0x80000000, RZ, 0xc0, !PT ;  /* 0x8000000002027812 */ /* 0x000fd600078ec0ff */
[----:B------:R-:W-:Y:S05]  /*0a60*/  @!P0 BRA `(.L_x_14) ;  /* 0x0000000000688947 */ /* 0x000fea0003800000 */
[CCC-:B------:R-:W-:Y:S01]  /*0a70*/  FFMA.RZ R7, R16.reuse, R12.reuse, R13.reuse ;  /* 0x0000000c10077223 */ /* 0x1c0fe2000000c00d */
[C---:B------:R-:W-:Y:S02]  /*0a80*/  VIADD R10, R11.reuse, 0x20 ;  /* 0x000000200b0a7836 */ /* 0x040fe40000000000 */
[CCC-:B------:R-:W-:Y:S01]  /*0a90*/  FFMA.RM R8, R16.reuse, R12.reuse, R13.reuse ;  /* 0x0000000c10087223 */ /* 0x1c0fe2000000400d */
[----:B------:R-:W-:Y:S02]  /*0aa0*/  ISETP.NE.AND P2, PT, R11, RZ, PT ;  /* 0x000000ff0b00720c */ /* 0x000fe40003f45270 */
[----:B------:R-:W-:Y:S01]  /*0ab0*/  LOP3.LUT R9, R7, 0x7fffff, RZ, 0xc0, !PT ;  /* 0x007fffff07097812 */ /* 0x000fe200078ec0ff */
[----:B------:R-:W-:Y:S01]  /*0ac0*/  FFMA.RP R7, R16, R12, R13 ;  /* 0x0000000c10077223 */ /* 0x000fe2000000800d */
[----:B------:R-:W-:Y:S02]  /*0ad0*/  ISETP.NE.AND P1, PT, R11, RZ, PT ;  /* 0x000000ff0b00720c */ /* 0x000fe40003f25270 */
[----:B------:R-:W-:-:S02]  /*0ae0*/  LOP3.LUT R9, R9, 0x800000, RZ, 0xfc, !PT ;  /* 0x0080000009097812 */ /* 0x000fc400078efcff */
[----:B------:R-:W-:Y:S02]  /*0af0*/  IADD3 R11, PT, PT, -R11, RZ, RZ ;  /* 0x000000ff0b0b7210 */ /* 0x000fe40007ffe1ff */
[----:B------:R-:W-:Y:S02]  /*0b00*/  SHF.L.U32 R10, R9, R10, RZ ;  /* 0x0000000a090a7219 */ /* 0x000fe400000006ff */
[----:B------:R-:W-:Y:S02]  /*0b10*/  FSETP.NEU.FTZ.AND P0, PT, R7, R8, PT ;  /* 0x000000080700720b */ /* 0x000fe40003f1d000 */
[----:B------:R-:W-:Y:S02]  /*0b20*/  SEL R8, R11, RZ, P2 ;  /* 0x000000ff0b087207 */ /* 0x000fe40001000000 */
[----:B------:R-:W-:Y:S02]  /*0b30*/  ISETP.NE.AND P1, PT, R10, RZ, P1 ;  /* 0x000000ff0a00720c */ /* 0x000fe40000f25270 */
[----:B------:R-:W-:-:S02]  /*0b40*/  SHF.R.U32.HI R8, RZ, R8, R9 ;  /* 0x00000008ff087219 */ /* 0x000fc40000011609 */
[----:B------:R-:W-:Y:S02]  /*0b50*/  PLOP3.LUT P0, PT, P0, P1, PT, 0xf8, 0x8f ;  /* 0x00000000008f781c */ /* 0x000fe40000703f70 */
[----:B------:R-:W-:Y:S02]  /*0b60*/  SHF.R.U32.HI R10, RZ, 0x1, R8 ;  /* 0x00000001ff0a7819 */ /* 0x000fe40000011608 */
[----:B------:R-:W-:-:S04]  /*0b70*/  SEL R7, RZ, 0x1, !P0 ;  /* 0x00000001ff077807 */ /* 0x000fc80004000000 */
[----:B------:R-:W-:-:S04]  /*0b80*/  LOP3.LUT R7, R7, 0x1, R10, 0xf8, !PT ;  /* 0x0000000107077812 */ /* 0x000fc800078ef80a */
[----:B------:R-:W-:-:S05]  /*0b90*/  LOP3.LUT R7, R7, R8, RZ, 0xc0, !PT ;  /* 0x0000000807077212 */ /* 0x000fca00078ec0ff */
[----:B------:R-:W-:-:S05]  /*0ba0*/  IMAD.IADD R7, R10, 0x1, R7 ;  /* 0x000000010a077824 */ /* 0x000fca00078e0207 */
[----:B------:R-:W-:Y:S01]  /*0bb0*/  LOP3.LUT R2, R7, R2, RZ, 0xfc, !PT ;  /* 0x0000000207027212 */ /* 0x000fe200078efcff */
[----:B------:R-:W-:Y:S06]  /*0bc0*/  BRA `(.L_x_14) ;  /* 0x0000000000107947 */ /* 0x000fec0003800000 */
.L_x_13:
[----:B------:R-:W-:-:S04]  /*0bd0*/  LOP3.LUT R2, R2, 0x80000000, RZ, 0xc0, !PT ;  /* 0x8000000002027812 */ /* 0x000fc800078ec0ff */
[----:B------:R-:W-:Y:S01]  /*0be0*/  LOP3.LUT R2, R2, 0x7f800000, RZ, 0xfc, !PT ;  /* 0x7f80000002027812 */ /* 0x000fe200078efcff */
[----:B------:R-:W-:Y:S06]  /*0bf0*/  BRA `(.L_x_14) ;  /* 0x0000000000047947 */ /* 0x000fec0003800000 */
.L_x_12:
[----:B------:R-:W-:-:S07]  /*0c00*/  IMAD R2, R9, 0x800000, R2 ;  /* 0x0080000009027824 */ /* 0x000fce00078e0202 */
.L_x_14:
[----:B------:R-:W-:Y:S05]  /*0c10*/  BSYNC.RECONVERGENT B2 ;  /* 0x0000000000027941 */ /* 0x000fea0003800200 */
.L_x_11:
[----:B------:R-:W-:Y:S05]  /*0c20*/  BRA `(.L_x_15) ;  /* 0x0000000000207947 */ /* 0x000fea0003800000 */
.L_x_10:
[----:B------:R-:W-:-:S04]  /*0c30*/  LOP3.LUT R2, R7, 0x80000000, R2, 0x48, !PT ;  /* 0x8000000007027812 */ /* 0x000fc800078e4802 */
[----:B------:R-:W-:Y:S01]  /*0c40*/  LOP3.LUT R2, R2, 0x7f800000, RZ, 0xfc, !PT ;  /* 0x7f80000002027812 */ /* 0x000fe200078efcff */
[----:B------:R-:W-:Y:S06]  /*0c50*/  BRA `(.L_x_15) ;  /* 0x0000000000147947 */ /* 0x000fec0003800000 */
.L_x_9:
[----:B------:R-:W-:Y:S01]  /*0c60*/  LOP3.LUT R2, R7, 0x80000000, R2, 0x48, !PT ;  /* 0x8000000007027812 */ /* 0x000fe200078e4802 */
[----:B------:R-:W-:Y:S06]  /*0c70*/  BRA `(.L_x_15) ;  /* 0x00000000000c7947 */ /* 0x000fec0003800000 */
.L_x_8:
[----:B------:R-:W0:Y:S01]  /*0c80*/  MUFU.RSQ R2, -QNAN ;  /* 0xffc0000000027908 */ /* 0x000e220000001400 */
[----:B------:R-:W-:Y:S05]  /*0c90*/  BRA `(.L_x_15) ;  /* 0x0000000000047947 */ /* 0x000fea0003800000 */
.L_x_7:
[----:B------:R-:W-:-:S07]  /*0ca0*/  FADD.FTZ R2, R2, R3 ;  /* 0x0000000302027221 */ /* 0x000fce0000010000 */
.L_x_15:
[----:B------:R-:W-:Y:S05]  /*0cb0*/  BSYNC.RECONVERGENT B1 ;  /* 0x0000000000017941 */ /* 0x000fea0003800200 */
.L_x_5:
[----:B------:R-:W-:-:S04]  /*0cc0*/  IMAD.MOV.U32 R7, RZ, RZ, 0x0 ;  /* 0x00000000ff077424 */ /* 0x000fc800078e00ff */
[----:B0-----:R-:W-:Y:S05]  /*0cd0*/  RET.REL.NODEC R6 `(_Z12moveCentroidPfS_Pi) ;  /* 0xfffffff006c87950 */ /* 0x001fea0003c3ffff */
.L_x_16:
[----:B------:R-:W-:-:S00]  /*0ce0*/  BRA `(.L_x_16) ;  /* 0xfffffffc00fc7947 */ /* 0x000fc0000383ffff */
[----:B------:R-:W-:-:S00]  /*0cf0*/  NOP ;  /* 0x0000000000007918 */ /* 0x000fc00000000000 */
        /* <DEDUP_REMOVED lines=8> */
.L_x_53:


//--------------------- .text._Z14assignCentroidPfS_PiPb --------------------------
	.section	.text._Z14assignCentroidPfS_PiPb,"ax",@progbits
	.align	128
        .global         _Z14assignCentroidPfS_PiPb
        .type           _Z14assignCentroidPfS_PiPb,@function
        .size           _Z14assignCentroidPfS_PiPb,(.L_x_55 - _Z14assignCentroidPfS_PiPb)
        .other          _Z14assignCentroidPfS_PiPb,@"STO_CUDA_ENTRY STV_DEFAULT"
_Z14assignCentroidPfS_PiPb:
.text._Z14assignCentroidPfS_PiPb:
        /* <DEDUP_REMOVED lines=8> */
[----:B------:R-:W1:Y:S07]  /*0080*/  LDCU.64 UR6, c[0x0][0x358] ;  /* 0x00006b00ff0677ac */ /* 0x000e6e0008000a00 */
[----:B------:R-:W2:Y:S01]  /*0090*/  LDC.64 R4, c[0x0][0x388] ;  /* 0x0000e200ff047b82 */ /* 0x000ea20000000a00 */
[----:B0-----:R-:W-:-:S05]  /*00a0*/  IMAD.WIDE R12, R2, 0x4, R12 ;  /* 0x00000004020c7825 */ /* 0x001fca00078e020c */
[----:B-1----:R-:W3:Y:S04]  /*00b0*/  LDG.E R3, desc[UR6][R12.64] ;  /* 0x000000060c037981 */ /* 0x002ee8000c1e1900 */
[----:B--2---:R-:W3:Y:S01]  /*00c0*/  LDG.E R4, desc[UR6][R4.64] ;  /* 0x0000000604047981 */ /* 0x004ee2000c1e1900 */
[----:B------:R-:W-:Y:S01]  /*00d0*/  BSSY.RECONVERGENT B0, `(.L_x_17) ;  /* 0x0000006000007945 */ /* 0x000fe20003800200 */
[----:B------:R-:W-:Y:S01]  /*00e0*/  MOV R0, 0x130 ;  /* 0x0000013000007802 */ /* 0x000fe20000000f00 */
[----:B---3--:R-:W-:-:S04]  /*00f0*/  FADD R6, R3, -R4 ;  /* 0x8000000403067221 */ /* 0x008fc80000000000 */
[----:B------:R-:W0:Y:S02]  /*0100*/  F2F.F64.F32 R10, R6 ;  /* 0x00000006000a7310 */ /* 0x000e240000201800 */
[----:B0-----:R-:W-:-:S11]  /*0110*/  DADD R22, -RZ, |R10| ;  /* 0x00000000ff167229 */ /* 0x001fd6000000050a */
[----:B------:R-:W-:Y:S05]  /*0120*/  CALL.REL.NOINC `($_Z14assignCentroidPfS_PiPb$__internal_accurate_pow) ;  /* 0x00000010002c7944 */ /* 0x000fea0003c00000 */
[----:B------:R-:W-:Y:S05]  /*0130*/  BSYNC.RECONVERGENT B0 ;  /* 0x0000000000007941 */ /* 0x000fea0003800200 */
.L_x_17:
[----:B------:R-:W0:Y:S01]  /*0140*/  LDC.64 R16, c[0x0][0x388] ;  /* 0x0000e200ff107b82 */ /* 0x000e220000000a00 */
[----:B------:R-:W2:Y:S04]  /*0150*/  LDG.E R4, desc[UR6][R12.64+0x4000] ;  /* 0x004000060c047981 */ /* 0x000ea8000c1e1900 */
[----:B0-----:R-:W2:Y:S01]  /*0160*/  LDG.E R5, desc[UR6][R16.64+0x400] ;  /* 0x0004000610057981 */ /* 0x001ea2000c1e1900 */
[----:B------:R-:W-:Y:S01]  /*0170*/  DADD R8, R10, 2 ;  /* 0x400000000a087429 */ /* 0x000fe20000000000 */
[----:B------:R-:W-:Y:S01]  /*0180*/  FSETP.NEU.AND P0, PT, R6, RZ, PT ;  /* 0x000000ff0600720b */ /* 0x000fe20003f0d000 */
[----:B------:R-:W-:Y:S03]  /*0190*/  BSSY.RECONVERGENT B0, `(.L_x_18) ;  /* 0x000000e000007945 */ /* 0x000fe60003800200 */
[----:B------:R-:W-:-:S02]  /*01a0*/  FSEL R14, R14, RZ, P0 ;  /* 0x000000ff0e0e7208 */ /* 0x000fc40000000000 */
[----:B------:R-:W-:-:S03]  /*01b0*/  FSEL R15, R18, RZ, P0 ;  /* 0x000000ff120f7208 */ /* 0x000fc60000000000 */
[----:B------:R-:W-:-:S04]  /*01c0*/  LOP3.LUT R0, R9, 0x7ff00000, RZ, 0xc0, !PT ;  /* 0x7ff0000009007812 */ /* 0x000fc800078ec0ff */
[----:B------:R-:W-:Y:S01]  /*01d0*/  ISETP.NE.AND P1, PT, R0, 0x7ff00000, PT ;  /* 0x7ff000000000780c */ /* 0x000fe20003f25270 */
[----:B--2---:R-:W-:-:S04]  /*01e0*/  FADD R5, R4, -R5 ;  /* 0x8000000504057221 */ /* 0x004fc80000000000 */
[----:B------:R0:W1:Y:S08]  /*01f0*/  F2F.F64.F32 R8, R5 ;  /* 0x0000000500087310 */ /* 0x0000700000201800 */
[----:B------:R-:W-:Y:S05]  /*0200*/  @P1 BRA `(.L_x_19) ;  /* 0x0000000000181947 */ /* 0x000fea0003800000 */
[----:B------:R-:W-:-:S13]  /*0210*/  FSETP.NAN.AND P0, PT, R6, R6, PT ;  /* 0x000000060600720b */ /* 0x000fda0003f08000 */
[----:B------:R-:W-:Y:S01]  /*0220*/  @P0 DADD R14, R10, 2 ;  /* 0x400000000a0e0429 */ /* 0x000fe20000000000 */
[----:B------:R-:W-:Y:S10]  /*0230*/  @P0 BRA `(.L_x_19) ;  /* 0x00000000000c0947 */ /* 0x000ff40003800000 */
[----:B------:R-:W-:-:S14]  /*0240*/  DSETP.NEU.AND P0, PT, |R10|, +INF , PT ;  /* 0x7ff000000a00742a */ /* 0x000fdc0003f0d200 */
[----:B------:R-:W-:Y:S02]  /*0250*/  @!P0 IMAD.MOV.U32 R14, RZ, RZ, 0x0 ;  /* 0x00000000ff0e8424 */ /* 0x000fe400078e00ff */
[----:B------:R-:W-:-:S07]  /*0260*/  @!P0 IMAD.MOV.U32 R15, RZ, RZ, 0x7ff00000 ;  /* 0x7ff00000ff0f8424 */ /* 0x000fce00078e00ff */
.L_x_19:
[----:B------:R-:W-:Y:S05]  /*0270*/  BSYNC.RECONVERGENT B0 ;  /* 0x0000000000007941 */ /* 0x000fea0003800200 */
.L_x_18:
[----:B------:R-:W-:Y:S01]  /*0280*/  DADD R14, RZ, R14 ;  /* 0x00000000ff0e7229 */ /* 0x000fe2000000000e */
[----:B------:R-:W-:Y:S01]  /*0290*/  FSETP.NEU.AND P0, PT, R6, 1, PT ;  /* 0x3f8000000600780b */ /* 0x000fe20003f0d000 */
[----:B-1----:R-:W-:Y:S01]  /*02a0*/  DADD R22, -RZ, |R8| ;  /* 0x00000000ff167229 */ /* 0x002fe20000000508 */
[----:B------:R-:W-:Y:S01]  /*02b0*/  BSSY.RECONVERGENT B0, `(.L_x_20) ;  /* 0x0000005000007945 */ /* 0x000fe20003800200 */
[----:B------:R-:W-:-:S06]  /*02c0*/  MOV R0, 0x300 ;  /* 0x0000030000007802 */ /* 0x000fcc0000000f00 */
[----:B------:R-:W1:Y:S02]  /*02d0*/  F2F.F32.F64 R14, R14 ;  /* 0x0000000e000e7310 */ /* 0x000e640000301000 */
[----:B-1----:R-:W-:-:S07]  /*02e0*/  FSEL R6, R14, 1, P0 ;  /* 0x3f8000000e067808 */ /* 0x002fce0000000000 */
[----:B0-----:R-:W-:Y:S05]  /*02f0*/  CALL.REL.NOINC `($_Z14assignCentroidPfS_PiPb$__internal_accurate_pow) ;  /* 0x0000000c00b87944 */ /* 0x001fea0003c00000 */
[----:B------:R-:W-:Y:S05]  /*0300*/  BSYNC.RECONVERGENT B0 ;  /* 0x0000000000007941 */ /* 0x000fea0003800200 */
.L_x_20:
[----:B------:R-:W-:Y:S01]  /*0310*/  DADD R10, R8, 2 ;  /* 0x40000000080a7429 */ /* 0x000fe20000000000 */
[----:B------:R-:W-:Y:S01]  /*0320*/  FSETP.NEU.AND P0, PT, R5, RZ, PT ;  /* 0x000000ff0500720b */ /* 0x000fe20003f0d000 */
[----:B------:R-:W-:Y:S03]  /*0330*/  BSSY.RECONVERGENT B0, `(.L_x_21) ;  /* 0x000000e000007945 */ /* 0x000fe60003800200 */
[----:B------:R-:W-:Y:S02]  /*0340*/  FSEL R14, R14, RZ, P0 ;  /* 0x000000ff0e0e7208 */ /* 0x000fe40000000000 */
[----:B------:R-:W-:-:S03]  /*0350*/  FSEL R15, R18, RZ, P0 ;  /* 0x000000ff120f7208 */ /* 0x000fc60000000000 */
[----:B------:R-:W-:-:S04]  /*0360*/  LOP3.LUT R10, R11, 0x7ff00000, RZ, 0xc0, !PT ;  /* 0x7ff000000b0a7812 */ /* 0x000fc800078ec0ff */
[----:B------:R-:W-:-:S13]  /*0370*/  ISETP.NE.AND P1, PT, R10, 0x7ff00000, PT ;  /* 0x7ff000000a00780c */ /* 0x000fda0003f25270 */
[----:B------:R-:W-:Y:S05]  /*0380*/  @P1 BRA `(.L_x_22) ;  /* 0x0000000000201947 */ /* 0x000fea0003800000 */
[----:B------:R-:W-:-:S13]  /*0390*/  FSETP.NAN.AND P0, PT, R5, R5, PT ;  /* 0x000000050500720b */ /* 0x000fda0003f08000 */
[----:B------:R-:W-:Y:S05]  /*03a0*/  @P0 BRA `(.L_x_23) ;  /* 0x0000000000140947 */ /* 0x000fea0003800000 */
[----:B------:R-:W-:-:S14]  /*03b0*/  DSETP.NEU.AND P0, PT, |R8|, +INF , PT ;  /* 0x7ff000000800742a */ /* 0x000fdc0003f0d200 */
[----:B------:R-:W-:Y:S05]  /*03c0*/  @P0 BRA `(.L_x_22) ;  /* 0x0000000000100947 */ /* 0x000fea0003800000 */
[----:B------:R-:W-:Y:S02]  /*03d0*/  IMAD.MOV.U32 R14, RZ, RZ, 0x0 ;  /* 0x00000000ff0e7424 */ /* 0x000fe400078e00ff */
[----:B------:R-:W-:Y:S01]  /*03e0*/  IMAD.MOV.U32 R15, RZ, RZ, 0x7ff00000 ;  /* 0x7ff00000ff0f7424 */ /* 0x000fe200078e00ff */
[----:B------:R-:W-:Y:S06]  /*03f0*/  BRA `(.L_x_22) ;  /* 0x0000000000047947 */ /* 0x000fec0003800000 */
.L_x_23:
[----:B------:R-:W-:-:S11]  /*0400*/  DADD R14, R8, 2 ;  /* 0x40000000080e7429 */ /* 0x000fd60000000000 */
.L_x_22:
[----:B------:R-:W-:Y:S05]  /*0410*/  BSYNC.RECONVERGENT B0 ;  /* 0x0000000000007941 */ /* 0x000fea0003800200 */
.L_x_21:
[----:B------:R-:W0:Y:S01]  /*0420*/  F2F.F64.F32 R6, R6 ;  /* 0x0000000600067310 */ /* 0x000e220000201800 */
[----:B------:R-:W-:Y:S01]  /*0430*/  FSETP.NEU.AND P0, PT, R5, 1, PT ;  /* 0x3f8000000500780b */ /* 0x000fe20003f0d000 */
[----:B------:R-:W-:Y:S03]  /*0440*/  BSSY.RECONVERGENT B0, `(.L_x_24) ;  /* 0x0000012000007945 */ /* 0x000fe60003800200 */
[----:B------:R-:W-:Y:S02]  /*0450*/  FSEL R8, R14, RZ, P0 ;  /* 0x000000ff0e087208 */ /* 0x000fe40000000000 */
[----:B------:R-:W-:-:S06]  /*0460*/  FSEL R9, R15, 1.875, P0 ;  /* 0x3ff000000f097808 */ /* 0x000fcc0000000000 */
[----:B0-----:R-:W-:-:S10]  /*0470*/  DADD R8, R6, R8 ;  /* 0x0000000006087229 */ /* 0x001fd40000000008 */
[----:B------:R-:W0:Y:S02]  /*0480*/  F2F.F32.F64 R8, R8 ;  /* 0x0000000800087310 */ /* 0x000e240000301000 */
[----:B0-----:R-:W-:-:S06]  /*0490*/  VIADD R0, R8, 0xf3000000 ;  /* 0xf300000008007836 */ /* 0x001fcc0000000000 */
[----:B------:R0:W1:Y:S01]  /*04a0*/  MUFU.RSQ R5, R8 ;  /* 0x0000000800057308 */ /* 0x0000620000001400 */
[----:B------:R-:W-:-:S13]  /*04b0*/  ISETP.GT.U32.AND P0, PT, R0, 0x727fffff, PT ;  /* 0x727fffff0000780c */ /* 0x000fda0003f04070 */
[----:B0-----:R-:W-:Y:S05]  /*04c0*/  @!P0 BRA `(.L_x_25) ;  /* 0x0000000000148947 */ /* 0x001fea0003800000 */
[----:B------:R-:W-:Y:S01]  /*04d0*/  IMAD.MOV.U32 R0, RZ, RZ, R8 ;  /* 0x000000ffff007224 */ /* 0x000fe200078e0008 */
[----:B------:R-:W-:-:S07]  /*04e0*/  MOV R16, 0x500 ;  /* 0x0000050000107802 */ /* 0x000fce0000000f00 */
[----:B-1----:R-:W-:Y:S05]  /*04f0*/  CALL.REL.NOINC `($__internal_1_$__cuda_sm20_sqrt_rn_f32_slowpath) ;  /* 0x0000000800dc7944 */ /* 0x002fea0003c00000 */
[----:B------:R-:W-:Y:S01]  /*0500*/  IMAD.MOV.U32 R7, RZ, RZ, R0 ;  /* 0x000000ffff077224 */ /* 0x000fe200078e0000 */
[----:B------:R-:W-:Y:S06]  /*0510*/  BRA `(.L_x_26) ;  /* 0x0000000000107947 */ /* 0x000fec0003800000 */
.L_x_25:
[----:B-1----:R-:W-:Y:S01]  /*0520*/  FMUL.FTZ R7, R8, R5 ;  /* 0x0000000508077220 */ /* 0x002fe20000410000 */
[----:B------:R-:W-:-:S03]  /*0530*/  FMUL.FTZ R5, R5, 0.5 ;  /* 0x3f00000005057820 */ /* 0x000fc60000410000 */
[----:B------:R-:W-:-:S04]  /*0540*/  FFMA R0, -R7, R7, R8 ;  /* 0x0000000707007223 */ /* 0x000fc80000000108 */
[----:B------:R-:W-:-:S07]  /*0550*/  FFMA R7, R0, R5, R7 ;  /* 0x0000000500077223 */ /* 0x000fce0000000007 */
.L_x_26:
[----:B------:R-:W-:Y:S05]  /*0560*/  BSYNC.RECONVERGENT B0 ;  /* 0x0000000000007941 */ /* 0x000fea0003800200 */
.L_x_24:
[----:B------:R-:W0:Y:S01]  /*0570*/  LDCU.64 UR4, c[0x0][0x388] ;  /* 0x00007100ff0477ac */ /* 0x000e220008000a00 */
[----:B------:R-:W-:Y:S02]  /*0580*/  IMAD.MOV.U32 R5, RZ, RZ, RZ ;  /* 0x000000ffff057224 */ /* 0x000fe400078e00ff */
[----:B------:R-:W-:Y:S01]  /*0590*/  IMAD.MOV.U32 R9, RZ, RZ, RZ ;  /* 0x000000ffff097224 */ /* 0x000fe200078e00ff */
[----:B0-----:R-:W-:-:S04]  /*05a0*/  UIADD3 UR4, UP0, UPT, UR4, 0x404, URZ ;  /* 0x0000040404047890 */ /* 0x001fc8000ff1e0ff */
[----:B------:R-:W-:Y:S02]  /*05b0*/  UIADD3.X UR5, UPT, UPT, URZ, UR5, URZ, UP0, !UPT ;  /* 0x00000005ff057290 */ /* 0x000fe400087fe4ff */
[----:B------:R-:W-:-:S04]  /*05c0*/  IMAD.U32 R10, RZ, RZ, UR4 ;  /* 0x00000004ff0a7e24 */ /* 0x000fc8000f8e00ff */
[----:B------:R-:W-:-:S07]  /*05d0*/  IMAD.U32 R11, RZ, RZ, UR5 ;  /* 0x00000005ff0b7e24 */ /* 0x000fce000f8e00ff */
.L_x_49:
[----:B------:R-:W2:Y:S01]  /*05e0*/  LDG.E R8, desc[UR6][R10.64+-0x400] ;  /* 0xfffc00060a087981 */ /* 0x000ea2000c1e1900 */
[----:B------:R-:W-:Y:S01]  /*05f0*/  BSSY.RECONVERGENT B0, `(.L_x_27) ;  /* 0x0000006000007945 */ /* 0x000fe20003800200 */
[----:B------:R-:W-:Y:S01]  /*0600*/  MOV R0, 0x650 ;  /* 0x0000065000007802 */ /* 0x000fe20000000f00 */
[----:B--2---:R-:W-:-:S04]  /*0610*/  FADD R8, R3, -R8 ;  /* 0x8000000803087221 */ /* 0x004fc80000000000 */
[----:B------:R-:W0:Y:S02]  /*0620*/  F2F.F64.F32 R32, R8 ;  /* 0x0000000800207310 */ /* 0x000e240000201800 */
[----:B0-----:R-:W-:-:S11]  /*0630*/  DADD R22, -RZ, |R32| ;  /* 0x00000000ff167229 */ /* 0x001fd60000000520 */
[----:B------:R-:W-:Y:S05]  /*0640*/  CALL.REL.NOINC `($_Z14assignCentroidPfS_PiPb$__internal_accurate_pow) ;  /* 0x0000000800e47944 */ /* 0x000fea0003c00000 */
[----:B------:R-:W-:Y:S05]  /*0650*/  BSYNC.RECONVERGENT B0 ;  /* 0x0000000000007941 */ /* 0x000fea0003800200 */
.L_x_27:
[----:B------:R-:W2:Y:S01]  /*0660*/  LDG.E R15, desc[UR6][R10.64] ;  /* 0x000000060a0f7981 */ /* 0x000ea2000c1e1900 */
[----:B------:R-:W-:Y:S01]  /*0670*/  DADD R12, R32, 2 ;  /* 0x40000000200c7429 */ /* 0x000fe20000000000 */
[----:B------:R-:W-:Y:S01]  /*0680*/  FSETP.NEU.AND P0, PT, R8, RZ, PT ;  /* 0x000000ff0800720b */ /* 0x000fe20003f0d000 */
[----:B------:R-:W-:Y:S03]  /*0690*/  BSSY.RECONVERGENT B0, `(.L_x_28) ;  /* 0x000000e000007945 */ /* 0x000fe60003800200 */
[----:B------:R-:W-:-:S05]  /*06a0*/  FSEL R14, R14, RZ, P0 ;  /* 0x000000ff0e0e7208 */ /* 0x000fca0000000000 */
[----:B------:R-:W-:-:S04]  /*06b0*/  LOP3.LUT R0, R13, 0x7ff00000, RZ, 0xc0, !PT ;  /* 0x7ff000000d007812 */ /* 0x000fc800078ec0ff */
[----:B------:R-:W-:Y:S01]  /*06c0*/  ISETP.NE.AND P1, PT, R0, 0x7ff00000, PT ;  /* 0x7ff000000000780c */ /* 0x000fe20003f25270 */
[----:B--2---:R-:W-:Y:S01]  /*06d0*/  FADD R6, R4, -R15 ;  /* 0x8000000f04067221 */ /* 0x004fe20000000000 */
[----:B------:R-:W-:-:S03]  /*06e0*/  FSEL R15, R18, RZ, P0 ;  /* 0x000000ff120f7208 */ /* 0x000fc60000000000 */
        /* <DEDUP_REMOVED lines=8> */
.L_x_29:
[----:B------:R-:W-:Y:S05]  /*0770*/  BSYNC.RECONVERGENT B0 ;  /* 0x0000000000007941 */ /* 0x000fea0003800200 */
.L_x_28:
        /* <DEDUP_REMOVED lines=9> */
.L_x_30:
        /* <DEDUP_REMOVED lines=15> */
.L_x_33:
[----:B------:R-:W-:-:S11]  /*0900*/  DADD R14, R12, 2 ;  /* 0x400000000c0e7429 */ /* 0x000fd60000000000 */
.L_x_32:
[----:B------:R-:W-:Y:S05]  /*0910*/  BSYNC.RECONVERGENT B0 ;  /* 0x0000000000007941 */ /* 0x000fea0003800200 */
.L_x_31:
[----:B------:R-:W0:Y:S01]  /*0920*/  F2F.F64.F32 R12, R8 ;  /* 0x00000008000c7310 */ /* 0x000e220000201800 */
[----:B------:R-:W-:Y:S01]  /*0930*/  FSETP.NEU.AND P0, PT, R6, 1, PT ;  /* 0x3f8000000600780b */ /* 0x000fe20003f0d000 */
[----:B------:R-:W-:Y:S01]  /*0940*/  BSSY.RECONVERGENT B0, `(.L_x_34) ;  /* 0x0000012000007945 */ /* 0x000fe20003800200 */
[----:B------:R-:W-:Y:S02]  /*0950*/  VIADD R18, R5, 0x1 ;  /* 0x0000000105127836 */ /* 0x000fe40000000000 */
        /* <DEDUP_REMOVED lines=11> */
[----:B------:R-:W-:Y:S05]  /*0a10*/  BRA `(.L_x_36) ;  /* 0x0000000000107947 */ /* 0x000fea0003800000 */
.L_x_35:
[----:B-1----:R-:W-:Y:S01]  /*0a20*/  FMUL.FTZ R0, R13, R6 ;  /* 0x000000060d007220 */ /* 0x002fe20000410000 */
[----:B------:R-:W-:-:S03]  /*0a30*/  FMUL.FTZ R6, R6, 0.5 ;  /* 0x3f00000006067820 */ /* 0x000fc60000410000 */
[----:B------:R-:W-:-:S04]  /*0a40*/  FFMA R13, -R0, R0, R13 ;  /* 0x00000000000d7223 */ /* 0x000fc8000000010d */
[----:B------:R-:W-:-:S07]  /*0a50*/  FFMA R0, R13, R6, R0 ;  /* 0x000000060d007223 */ /* 0x000fce0000000000 */
.L_x_36:
[----:B------:R-:W-:Y:S05]  /*0a60*/  BSYNC.RECONVERGENT B0 ;  /* 0x0000000000007941 */ /* 0x000fea0003800200 */
.L_x_34:
[----:B------:R-:W-:Y:S01]  /*0a70*/  VIADD R5, R5, 0x2 ;  /* 0x0000000205057836 */ /* 0x000fe20000000000 */
[----:B------:R-:W-:-:S04]  /*0a80*/  FSETP.GEU.AND P0, PT, R0, R7, PT ;  /* 0x000000070000720b */ /* 0x000fc80003f0e000 */
[----:B------:R-:W-:Y:S02]  /*0a90*/  ISETP.NE.AND P1, PT, R5, 0x100, PT ;  /* 0x000001000500780c */ /* 0x000fe40003f25270 */
[----:B------:R-:W-:Y:S02]  /*0aa0*/  SEL R6, R18, R9, !P0 ;  /* 0x0000000912067207 */ /* 0x000fe40004000000 */
[----:B------:R-:W-:-:S09]  /*0ab0*/  FSEL R7, R0, R7, !P0 ;  /* 0x0000000700077208 */ /* 0x000fd20004000000 */
[----:B------:R-:W-:Y:S05]  /*0ac0*/  @!P1 BRA `(.L_x_37) ;  /* 0x0000000400409947 */ /* 0x000fea0003800000 */
        /* <DEDUP_REMOVED lines=8> */
.L_x_38:
        /* <DEDUP_REMOVED lines=15> */
.L_x_41:
[----:B------:R-:W-:-:S11]  /*0c40*/  DADD R14, R12, 2 ;  /* 0x400000000c0e7429 */ /* 0x000fd60000000000 */
.L_x_40:
[----:B------:R-:W-:Y:S05]  /*0c50*/  BSYNC.RECONVERGENT B0 ;  /* 0x0000000000007941 */ /* 0x000fea0003800200 */
.L_x_39:
[----:B------:R-:W2:Y:S01]  /*0c60*/  LDG.E R9, desc[UR6][R10.64+0x4] ;  /* 0x000004060a097981 */ /* 0x000ea2000c1e1900 */
[----:B------:R-:W-:Y:S01]  /*0c70*/  DADD R14, RZ, R14 ;  /* 0x00000000ff0e7229 */ /* 0x000fe2000000000e */
[----:B------:R-:W-:Y:S01]  /*0c80*/  FSETP.NEU.AND P0, PT, R8, 1, PT ;  /* 0x3f8000000800780b */ /* 0x000fe20003f0d000 */
[----:B------:R-:W-:Y:S01]  /*0c90*/  BSSY.RECONVERGENT B0, `(.L_x_42) ;  /* 0x0000008000007945 */ /* 0x000fe20003800200 */
[----:B------:R-:W-:-:S07]  /*0ca0*/  MOV R0, 0xd10 ;  /* 0x00000d1000007802 */ /* 0x000fce0000000f00 */
[----:B------:R-:W0:Y:S02]  /*0cb0*/  F2F.F32.F64 R14, R14 ;  /* 0x0000000e000e7310 */ /* 0x000e240000301000 */
[----:B0-----:R-:W-:Y:S01]  /*0cc0*/  FSEL R8, R14, 1, P0 ;  /* 0x3f8000000e087808 */ /* 0x001fe20000000000 */
[----:B--2---:R-:W-:-:S05]  /*0cd0*/  FADD R9, R4, -R9 ;  /* 0x8000000904097221 */ /* 0x004fca0000000000 */
[----:B------:R-:W0:Y:S02]  /*0ce0*/  F2F.F64.F32 R12, R9 ;  /* 0x00000009000c7310 */ /* 0x000e240000201800 */
[----:B0-----:R-:W-:-:S11]  /*0cf0*/  DADD R22, -RZ, |R12| ;  /* 0x00000000ff167229 */ /* 0x001fd6000000050c */
[----:B------:R-:W-:Y:S05]  /*0d00*/  CALL.REL.NOINC `($_Z14assignCentroidPfS_PiPb$__internal_accurate_pow) ;  /* 0x0000000400347944 */ /* 0x000fea0003c00000 */
[----:B------:R-:W-:Y:S05]  /*0d10*/  BSYNC.RECONVERGENT B0 ;  /* 0x0000000000007941 */ /* 0x000fea0003800200 */
.L_x_42:
        /* <DEDUP_REMOVED lines=15> */
.L_x_45:
[----:B------:R-:W-:-:S11]  /*0e10*/  DADD R14, R12, 2 ;  /* 0x400000000c0e7429 */ /* 0x000fd60000000000 */
.L_x_44:
[----:B------:R-:W-:Y:S05]  /*0e20*/  BSYNC.RECONVERGENT B0 ;  /* 0x0000000000007941 */ /* 0x000fea0003800200 */
.L_x_43:
        /* <DEDUP_REMOVED lines=15> */
.L_x_47:
[----:B-1----:R-:W-:Y:S01]  /*0f20*/  FMUL.FTZ R0, R13, R14 ;  /* 0x0000000e0d007220 */ /* 0x002fe20000410000 */
[----:B------:R-:W-:-:S03]  /*0f30*/  FMUL.FTZ R8, R14, 0.5 ;  /* 0x3f0000000e087820 */ /* 0x000fc60000410000 */
[----:B------:R-:W-:-:S04]  /*0f40*/  FFMA R9, -R0, R0, R13 ;  /* 0x0000000000097223 */ /* 0x000fc8000000010d */
[----:B------:R-:W-:-:S07]  /*0f50*/  FFMA R0, R9, R8, R0 ;  /* 0x0000000809007223 */ /* 0x000fce0000000000 */
.L_x_48:
[----:B------:R-:W-:Y:S05]  /*0f60*/  BSYNC.RECONVERGENT B0 ;  /* 0x0000000000007941 */ /* 0x000fea0003800200 */
.L_x_46:
[----:B------:R-:W-:Y:S02]  /*0f70*/  IADD3 R10, P1, PT, R10, 0x8, RZ ;  /* 0x000000080a0a7810 */ /* 0x000fe40007f3e0ff */
[----:B------:R-:W-:-:S03]  /*0f80*/  FSETP.GEU.AND P0, PT, R0, R7, PT ;  /* 0x000000070000720b */ /* 0x000fc60003f0e000 */
[----:B------:R-:W-:Y:S01]  /*0f90*/  IMAD.X R11, RZ, RZ, R11, P1 ;  /* 0x000000ffff0b7224 */ /* 0x000fe200008e060b */
[----:B------:R-:W-:Y:S02]  /*0fa0*/  FSEL R7, R0, R7, !P0 ;  /* 0x0000000700077208 */ /* 0x000fe40004000000 */
[----:B------:R-:W-:Y:S01]  /*0fb0*/  SEL R9, R5, R6, !P0 ;  /* 0x0000000605097207 */ /* 0x000fe20004000000 */
[----:B------:R-:W-:Y:S06]  /*0fc0*/  BRA `(.L_x_49) ;  /* 0xfffffff400847947 */ /* 0x000fec000383ffff */
.L_x_37:
[----:B------:R-:W0:Y:S02]  /*0fd0*/  LDC.64 R4, c[0x0][0x390] ;  /* 0x0000e400ff047b82 */ /* 0x000e240000000a00 */
[----:B0-----:R-:W-:-:S05]  /*0fe0*/  IMAD.WIDE R2, R2, 0x4, R4 ;  /* 0x0000000402027825 */ /* 0x001fca00078e0204 */
[----:B------:R-:W2:Y:S02]  /*0ff0*/  LDG.E R5, desc[UR6][R2.64] ;  /* 0x0000000602057981 */ /* 0x000ea4000c1e1900 */
[----:B--2---:R-:W-:-:S13]  /*1000*/  ISETP.NE.AND P0, PT, R5, R6, PT ;  /* 0x000000060500720c */ /* 0x004fda0003f05270 */
[----:B------:R-:W-:Y:S05]  /*1010*/  @!P0 EXIT ;  /* 0x000000000000894d */ /* 0x000fea0003800000 */
[----:B------:R-:W0:Y:S01]  /*1020*/  LDC.64 R4, c[0x0][0x398] ;  /* 0x0000e600ff047b82 */ /* 0x000e220000000a00 */
[----:B------:R-:W-:Y:S01]  /*1030*/  IMAD.MOV.U32 R0, RZ, RZ, 0x1 ;  /* 0x00000001ff007424 */ /* 0x000fe200078e00ff */
[----:B------:R-:W-:Y:S04]  /*1040*/  STG.E desc[UR6][R2.64], R6 ;  /* 0x0000000602007986 */ /* 0x000fe8000c101906 */
[----:B0-----:R-:W-:Y:S01]  /*1050*/  STG.E.U8 desc[UR6][R4.64], R0 ;  /* 0x0000000004007986 */ /* 0x001fe2000c101106 */
[----:B------:R-:W-:Y:S05]  /*1060*/  EXIT ;  /* 0x000000000000794d */ /* 0x000fea0003800000 */
        .weak           $__internal_1_$__cuda_sm20_sqrt_rn_f32_slowpath
        .type           $__internal_1_$__cuda_sm20_sqrt_rn_f32_slowpath,@function
        .size           $__internal_1_$__cuda_sm20_sqrt_rn_f32_slowpath,($_Z14assignCentroidPfS_PiPb$__internal_accurate_pow - $__internal_1_$__cuda_sm20_sqrt_rn_f32_slowpath)
$__internal_1_$__cuda_sm20_sqrt_rn_f32_slowpath:
[----:B------:R-:W-:-:S13]  /*1070*/  LOP3.LUT P0, RZ, R0, 0x7fffffff, RZ, 0xc0, !PT ;  /* 0x7fffffff00ff7812 */ /* 0x000fda000780c0ff */
[----:B------:R-:W-:Y:S01]  /*1080*/  @!P0 IMAD.MOV.U32 R8, RZ, RZ, R0 ;  /* 0x000000ffff088224 */ /* 0x000fe200078e0000 */
[----:B------:R-:W-:Y:S06]  /*1090*/  @!P0 BRA `(.L_x_50) ;  /* 0x0000000000408947 */ /* 0x000fec0003800000 */
[----:B------:R-:W-:-:S13]  /*10a0*/  FSETP.GEU.FTZ.AND P0, PT, R0, RZ, PT ;  /* 0x000000ff0000720b */ /* 0x000fda0003f1e000 */
[----:B------:R-:W-:Y:S01]  /*10b0*/  @!P0 IMAD.MOV.U32 R8, RZ, RZ, 0x7fffffff ;  /* 0x7fffffffff088424 */ /* 0x000fe200078e00ff */
[----:B------:R-:W-:Y:S06]  /*10c0*/  @!P0 BRA `(.L_x_50) ;  /* 0x0000000000348947 */ /* 0x000fec0003800000 */
[----:B------:R-:W-:-:S13]  /*10d0*/  FSETP.GTU.FTZ.AND P0, PT, |R0|, +INF , PT ;  /* 0x7f8000000000780b */ /* 0x000fda0003f1c200 */
[----:B------:R-:W-:Y:S01]  /*10e0*/  @P0 FADD.FTZ R8, R0, 1 ;  /* 0x3f80000000080421 */ /* 0x000fe20000010000 */
[----:B------:R-:W-:Y:S06]  /*10f0*/  @P0 BRA `(.L_x_50) ;  /* 0x0000000000280947 */ /* 0x000fec0003800000 */
[----:B------:R-:W-:-:S13]  /*1100*/  FSETP.NEU.FTZ.AND P0, PT, |R0|, +INF , PT ;  /* 0x7f8000000000780b */ /* 0x000fda0003f1d200 */
[----:B------:R-:W-:-:S04]  /*1110*/  @P0 FFMA R12, R0, 1.84467440737095516160e+19, RZ ;  /* 0x5f800000000c0823 */ /* 0x000fc800000000ff */
[----:B------:R-:W0:Y:S02]  /*1120*/  @P0 MUFU.RSQ R13, R12 ;  /* 0x0000000c000d0308 */ /* 0x000e240000001400 */
[----:B0-----:R-:W-:Y:S01]  /*1130*/  @P0 FMUL.FTZ R15, R12, R13 ;  /* 0x0000000d0c0f0220 */ /* 0x001fe20000410000 */
[----:B------:R-:W-:-:S03]  /*1140*/  @P0 FMUL.FTZ R13, R13, 0.5 ;  /* 0x3f0000000d0d0820 */ /* 0x000fc60000410000 */
[----:B------:R-:W-:-:S04]  /*1150*/  @P0 FADD.FTZ R8, -R15, -RZ ;  /* 0x800000ff0f080221 */ /* 0x000fc80000010100 */
[----:B------:R-:W-:Y:S01]  /*1160*/  @P0 FFMA R14, R15, R8, R12 ;  /* 0x000000080f0e0223 */ /* 0x000fe2000000000c */
[----:B------:R-:W-:-:S03]  /*1170*/  @!P0 IMAD.MOV.U32 R8, RZ, RZ, R0 ;  /* 0x000000ffff088224 */ /* 0x000fc600078e0000 */
[----:B------:R-:W-:-:S04]  /*1180*/  @P0 FFMA R13, R14, R13, R15 ;  /* 0x0000000d0e0d0223 */ /* 0x000fc8000000000f */
[----:B------:R-:W-:-:S07]  /*1190*/  @P0 FMUL.FTZ R8, R13, 2.3283064365386962891e-10 ;  /* 0x2f8000000d080820 */ /* 0x000fce0000410000 */
.L_x_50:
[----:B------:R-:W-:Y:S02]  /*11a0*/  IMAD.MOV.U32 R12, RZ, RZ, R16 ;  /* 0x000000ffff0c7224 */ /* 0x000fe400078e0010 */
[----:B------:R-:W-:Y:S02]  /*11b0*/  IMAD.MOV.U32 R13, RZ, RZ, 0x0 ;  /* 0x00000000ff0d7424 */ /* 0x000fe400078e00ff */
[----:B------:R-:W-:Y:S02]  /*11c0*/  IMAD.MOV.U32 R0, RZ, RZ, R8 ;  /* 0x000000ffff007224 */ /* 0x000fe400078e0008 */
[----:B------:R-:W-:Y:S05]  /*11d0*/  RET.REL.NODEC R12 `(_Z14assignCentroidPfS_PiPb) ;  /* 0xffffffec0c887950 */ /* 0x000fea0003c3ffff */
        .type           $_Z14assignCentroidPfS_PiPb$__internal_accurate_pow,@function
        .size           $_Z14assignCentroidPfS_PiPb$__internal_accurate_pow,(.L_x_55 - $_Z14assignCentroidPfS_PiPb$__internal_accurate_pow)
$_Z14assignCentroidPfS_PiPb$__internal_accurate_pow:
[----:B------:R-:W-:Y:S01]  /*11e0*/  ISETP.GT.U32.AND P0, PT, R23, 0xfffff, PT ;  /* 0x000fffff1700780c */ /* 0x000fe20003f04070 */
[--C-:B------:R-:W-:Y:S01]  /*11f0*/  IMAD.MOV.U32 R14, RZ, RZ, R23.reuse ;  /* 0x000000ffff0e7224 */ /* 0x100fe200078e0017 */
[----:B------:R-:W-:Y:S01]  /*1200*/  UMOV UR4, 0x7d2cafe2 ;  /* 0x7d2cafe200047882 */ /* 0x000fe20000000000 */
[----:B------:R-:W-:Y:S01]  /*1210*/  UMOV UR5, 0x3eb0f5ff ;  /* 0x3eb0f5ff00057882 */ /* 0x000fe20000000000 */
[----:B------:R-:W-:Y:S01]  /*1220*/  SHF.R.U32.HI R30, RZ, 0x14, R23 ;  /* 0x00000014ff1e7819 */ /* 0x000fe20000011617 */
[----:B------:R-:W-:Y:S01]  /*1230*/  UMOV UR8, 0x3b39803f ;  /* 0x3b39803f00087882 */ /* 0x000fe20000000000 */
[----:B------:R-:W-:-:S07]  /*1240*/  UMOV UR9, 0x3c7abc9e ;  /* 0x3c7abc9e00097882 */ /* 0x000fce0000000000 */
[----:B------:R-:W-:-:S10]  /*1250*/  @!P0 DMUL R20, R22, 1.80143985094819840000e+16 ;  /* 0x4350000016148828 */ /* 0x000fd40000000000 */
[----:B------:R-:W-:Y:S01]  /*1260*/  @!P0 IMAD.MOV.U32 R14, RZ, RZ, R21 ;  /* 0x000000ffff0e8224 */ /* 0x000fe200078e0015 */
[----:B------:R-:W-:Y:S01]  /*1270*/  @!P0 LEA.HI R30, R21, 0xffffffca, RZ, 0xc ;  /* 0xffffffca151e8811 */ /* 0x000fe200078f60ff */
[----:B------:R-:W-:-:S03]  /*1280*/  @!P0 IMAD.MOV.U32 R22, RZ, RZ, R20 ;  /* 0x000000ffff168224 */ /* 0x000fc600078e0014 */
[----:B------:R-:W-:Y:S01]  /*1290*/  LOP3.LUT R15, R14, 0x800fffff, RZ, 0xc0, !PT ;  /* 0x800fffff0e0f7812 */ /* 0x000fe200078ec0ff */
[----:B------:R-:W-:-:S03]  /*12a0*/  IMAD.MOV.U32 R24, RZ, RZ, R22 ;  /* 0x000000ffff187224 */ /* 0x000fc600078e0016 */
[----:B------:R-:W-:-:S04]  /*12b0*/  LOP3.LUT R15, R15, 0x3ff00000, RZ, 0xfc, !PT ;  /* 0x3ff000000f0f7812 */ /* 0x000fc800078efcff */
[----:B------:R-:W-:Y:S01]  /*12c0*/  ISETP.GE.U32.AND P1, PT, R15, 0x3ff6a09f, PT ;  /* 0x3ff6a09f0f00780c */ /* 0x000fe20003f26070 */
[----:B------:R-:W-:-:S12]  /*12d0*/  IMAD.MOV.U32 R25, RZ, RZ, R15 ;  /* 0x000000ffff197224 */ /* 0x000fd800078e000f */
[----:B------:R-:W-:-:S04]  /*12e0*/  @P1 VIADD R14, R25, 0xfff00000 ;  /* 0xfff00000190e1836 */ /* 0x000fc80000000000 */
[----:B------:R-:W-:Y:S02]  /*12f0*/  @P1 IMAD.MOV.U32 R25, RZ, RZ, R14 ;  /* 0x000000ffff191224 */ /* 0x000fe400078e000e */
[----:B------:R-:W-:-:S04]  /*1300*/  IMAD.MOV.U32 R14, RZ, RZ, RZ ;  /* 0x000000ffff0e7224 */ /* 0x000fc800078e00ff */
[C---:B------:R-:W-:Y:S02]  /*1310*/  DADD R26, R24.reuse, 1 ;  /* 0x3ff00000181a7429 */ /* 0x040fe40000000000 */
[----:B------:R-:W-:-:S04]  /*1320*/  DADD R24, R24, -1 ;  /* 0xbff0000018187429 */ /* 0x000fc80000000000 */
[----:B------:R-:W0:Y:S02]  /*1330*/  MUFU.RCP64H R15, R27 ;  /* 0x0000001b000f7308 */ /* 0x000e240000001800 */
[----:B0-----:R-:W-:-:S08]  /*1340*/  DFMA R18, -R26, R14, 1 ;  /* 0x3ff000001a12742b */ /* 0x001fd0000000010e */
[----:B------:R-:W-:-:S08]  /*1350*/  DFMA R18, R18, R18, R18 ;  /* 0x000000121212722b */ /* 0x000fd00000000012 */
[----:B------:R-:W-:-:S08]  /*1360*/  DFMA R18, R14, R18, R14 ;  /* 0x000000120e12722b */ /* 0x000fd0000000000e */
[----:B------:R-:W-:-:S08]  /*1370*/  DMUL R14, R24, R18 ;  /* 0x00000012180e7228 */ /* 0x000fd00000000000 */
[----:B------:R-:W-:-:S08]  /*1380*/  DFMA R14, R24, R18, R14 ;  /* 0x00000012180e722b */ /* 0x000fd0000000000e */
[----:B------:R-:W-:Y:S02]  /*1390*/  DADD R16, R24, -R14 ;  /* 0x0000000018107229 */ /* 0x000fe4000000080e */
[CC--:B------:R-:W-:Y:S02]  /*13a0*/  DMUL R26, R14.reuse, R14.reuse ;  /* 0x0000000e0e1a7228 */ /* 0x0c0fe40000000000 */
[----:B------:R-:W-:-:S04]  /*13b0*/  DMUL R22, R14, R14 ;  /* 0x0000000e0e167228 */ /* 0x000fc80000000000 */
[----:B------:R-:W-:-:S08]  /*13c0*/  DADD R16, R16, R16 ;  /* 0x0000000010107229 */ /* 0x000fd00000000010 */
[----:B------:R-:W-:Y:S01]  /*13d0*/  DFMA R16, R24, -R14, R16 ;  /* 0x8000000e1810722b */ /* 0x000fe20000000010 */
[----:B------:R-:W-:Y:S02]  /*13e0*/  IMAD.MOV.U32 R24, RZ, RZ, 0x41ad3b5a ;  /* 0x41ad3b5aff187424 */ /* 0x000fe400078e00ff */
[----:B------:R-:W-:-:S05]  /*13f0*/  IMAD.MOV.U32 R25, RZ, RZ, 0x3ed0f5d2 ;  /* 0x3ed0f5d2ff197424 */ /* 0x000fca00078e00ff */
[----:B------:R-:W-:Y:S02]  /*1400*/  DMUL R16, R18, R16 ;  /* 0x0000001012107228 */ /* 0x000fe40000000000 */
[----:B------:R-:W-:Y:S01]  /*1410*/  DFMA R24, R26, UR4, R24 ;  /* 0x000000041a187c2b */ /* 0x000fe20008000018 */
[----:B------:R-:W-:Y:S01]  /*1420*/  UMOV UR4, 0x75488a3f ;  /* 0x75488a3f00047882 */ /* 0x000fe20000000000 */
[----:B------:R-:W-:-:S06]  /*1430*/  UMOV UR5, 0x3ef3b20a ;  /* 0x3ef3b20a00057882 */ /* 0x000fcc0000000000 */
[----:B------:R-:W-:Y:S01]  /*1440*/  DFMA R24, R26, R24, UR4 ;  /* 0x000000041a187e2b */ /* 0x000fe20008000018 */
        /* <DEDUP_REMOVED lines=14> */
[----:B------:R-:W-:-:S08]  /*1530*/  DFMA R18, R26, R24, UR4 ;  /* 0x000000041a127e2b */ /* 0x000fd00008000018 */
[----:B------:R-:W-:Y:S01]  /*1540*/  DADD R20, -R18, UR4 ;  /* 0x0000000412147e29 */ /* 0x000fe20008000100 */
[----:B------:R-:W-:Y:S01]  /*1550*/  UMOV UR4, 0xb9e7b0 ;  /* 0x00b9e7b000047882 */ /* 0x000fe20000000000 */
[----:B------:R-:W-:-:S06]  /*1560*/  UMOV UR5, 0x3c46a4cb ;  /* 0x3c46a4cb00057882 */ /* 0x000fcc0000000000 */
[----:B------:R-:W-:Y:S02]  /*1570*/  DFMA R20, R26, R24, R20 ;  /* 0x000000181a14722b */ /* 0x000fe40000000014 */
[----:B------:R-:W-:Y:S01]  /*1580*/  DFMA R26, R14, R14, -R22 ;  /* 0x0000000e0e1a722b */ /* 0x000fe20000000816 */
[----:B------:R-:W-:Y:S02]  /*1590*/  VIADD R25, R17, 0x100000 ;  /* 0x0010000011197836 */ /* 0x000fe40000000000 */
[----:B------:R-:W-:-:S03]  /*15a0*/  IMAD.MOV.U32 R24, RZ, RZ, R16 ;  /* 0x000000ffff187224 */ /* 0x000fc600078e0010 */
[----:B------:R-:W-:Y:S01]  /*15b0*/  DADD R20, R20, -UR4 ;  /* 0x8000000414147e29 */ /* 0x000fe20008000000 */
[----:B------:R-:W-:Y:S01]  /*15c0*/  UMOV UR4, 0x80000000 ;  /* 0x8000000000047882 */ /* 0x000fe20000000000 */
[----:B------:R-:W-:Y:S01]  /*15d0*/  UMOV UR5, 0x43300000 ;  /* 0x4330000000057882 */ /* 0x000fe20000000000 */
[C---:B------:R-:W-:Y:S02]  /*15e0*/  DFMA R24, R14.reuse, R24, R26 ;  /* 0x000000180e18722b */ /* 0x040fe4000000001a */
[----:B------:R-:W-:-:S08]  /*15f0*/  DMUL R26, R14, R22 ;  /* 0x000000160e1a7228 */ /* 0x000fd00000000000 */
[----:B------:R-:W-:-:S08]  /*1600*/  DFMA R28, R14, R22, -R26 ;  /* 0x000000160e1c722b */ /* 0x000fd0000000081a */
[----:B------:R-:W-:Y:S02]  /*1610*/  DFMA R28, R16, R22, R28 ;  /* 0x00000016101c722b */ /* 0x000fe4000000001c */
[----:B------:R-:W-:-:S06]  /*1620*/  DADD R22, R18, R20 ;  /* 0x0000000012167229 */ /* 0x000fcc0000000014 */
[----:B------:R-:W-:Y:S02]  /*1630*/  DFMA R24, R14, R24, R28 ;  /* 0x000000180e18722b */ /* 0x000fe4000000001c */
[----:B------:R-:W-:-:S08]  /*1640*/  DADD R28, R18, -R22 ;  /* 0x00000000121c7229 */ /* 0x000fd00000000816 */
[----:B------:R-:W-:Y:S02]  /*1650*/  DADD R28, R20, R28 ;  /* 0x00000000141c7229 */ /* 0x000fe4000000001c */
[----:B------:R-:W-:-:S08]  /*1660*/  DMUL R20, R22, R26 ;  /* 0x0000001a16147228 */ /* 0x000fd00000000000 */
[----:B------:R-:W-:-:S08]  /*1670*/  DFMA R18, R22, R26, -R20 ;  /* 0x0000001a1612722b */ /* 0x000fd00000000814 */
[----:B------:R-:W-:-:S08]  /*1680*/  DFMA R18, R22, R24, R18 ;  /* 0x000000181612722b */ /* 0x000fd00000000012 */
[----:B------:R-:W-:-:S08]  /*1690*/  DFMA R28, R28, R26, R18 ;  /* 0x0000001a1c1c722b */ /* 0x000fd00000000012 */
[----:B------:R-:W-:-:S08]  /*16a0*/  DADD R22, R20, R28 ;  /* 0x0000000014167229 */ /* 0x000fd0000000001c */
[--C-:B------:R-:W-:Y:S02]  /*16b0*/  DADD R18, R14, R22.reuse ;  /* 0x000000000e127229 */ /* 0x100fe40000000016 */
[----:B------:R-:W-:-:S06]  /*16c0*/  DADD R20, R20, -R22 ;  /* 0x0000000014147229 */ /* 0x000fcc0000000816 */
[----:B------:R-:W-:Y:S02]  /*16d0*/  DADD R14, R14, -R18 ;  /* 0x000000000e0e7229 */ /* 0x000fe40000000812 */
[----:B------:R-:W-:-:S06]  /*16e0*/  DADD R20, R28, R20 ;  /* 0x000000001c147229 */ /* 0x000fcc0000000014 */
[----:B------:R-:W-:-:S08]  /*16f0*/  DADD R14, R22, R14 ;  /* 0x00000000160e7229 */ /* 0x000fd0000000000e */
[----:B------:R-:W-:Y:S01]  /*1700*/  DADD R20, R20, R14 ;  /* 0x0000000014147229 */ /* 0x000fe2000000000e */
[C---:B------:R-:W-:Y:S02]  /*1710*/  VIADD R14, R30.reuse, 0xfffffc01 ;  /* 0xfffffc011e0e7836 */ /* 0x040fe40000000000 */
[----:B------:R-:W-:Y:S02]  /*1720*/  @P1 VIADD R14, R30, 0xfffffc02 ;  /* 0xfffffc021e0e1836 */ /* 0x000fe40000000000 */
[----:B------:R-:W-:-:S03]  /*1730*/  IMAD.MOV.U32 R15, RZ, RZ, 0x43300000 ;  /* 0x43300000ff0f7424 */ /* 0x000fc600078e00ff */
[----:B------:R-:W-:Y:S01]  /*1740*/  DADD R16, R16, R20 ;  /* 0x0000000010107229 */ /* 0x000fe20000000014 */
[----:B------:R-:W-:-:S06]  /*1750*/  LOP3.LUT R14, R14, 0x80000000, RZ, 0x3c, !PT ;  /* 0x800000000e0e7812 */ /* 0x000fcc00078e3cff */
[----:B------:R-:W-:Y:S01]  /*1760*/  DADD R20, R14, -UR4 ;  /* 0x800000040e147e29 */ /* 0x000fe20008000000 */
[----:B------:R-:W-:Y:S01]  /*1770*/  UMOV UR4, 0xfefa39ef ;  /* 0xfefa39ef00047882 */ /* 0x000fe20000000000 */
[----:B------:R-:W-:Y:S01]  /*1780*/  DADD R22, R18, R16 ;  /* 0x0000000012167229 */ /* 0x000fe20000000010 */
[----:B------:R-:W-:-:S07]  /*1790*/  UMOV UR5, 0x3fe62e42 ;  /* 0x3fe62e4200057882 */ /* 0x000fce0000000000 */
[--C-:B------:R-:W-:Y:S02]  /*17a0*/  DFMA R14, R20, UR4, R22.reuse ;  /* 0x00000004140e7c2b */ /* 0x100fe40008000016 */
[----:B------:R-:W-:-:S06]  /*17b0*/  DADD R24, R18, -R22 ;  /* 0x0000000012187229 */ /* 0x000fcc0000000816 */
[----:B------:R-:W-:Y:S02]  /*17c0*/  DFMA R18, R20, -UR4, R14 ;  /* 0x8000000414127c2b */ /* 0x000fe4000800000e */
[----:B------:R-:W-:-:S06]  /*17d0*/  DADD R24, R16, R24 ;  /* 0x0000000010187229 */ /* 0x000fcc0000000018 */
[----:B------:R-:W-:Y:S01]  /*17e0*/  DADD R18, -R22, R18 ;  /* 0x0000000016127229 */ /* 0x000fe20000000112 */
[----:B------:R-:W-:Y:S02]  /*17f0*/  IMAD.MOV.U32 R22, RZ, RZ, 0x652b82fe ;  /* 0x652b82feff167424 */ /* 0x000fe400078e00ff */
[----:B------:R-:W-:-:S05]  /*1800*/  IMAD.MOV.U32 R23, RZ, RZ, 0x3ff71547 ;  /* 0x3ff71547ff177424 */ /* 0x000fca00078e00ff */
[----:B------:R-:W-:-:S08]  /*1810*/  DADD R18, R24, -R18 ;  /* 0x0000000018127229 */ /* 0x000fd00000000812 */
[----:B------:R-:W-:-:S08]  /*1820*/  DFMA R20, R20, UR8, R18 ;  /* 0x0000000814147c2b */ /* 0x000fd00008000012 */
[----:B------:R-:W-:-:S08]  /*1830*/  DADD R16, R14, R20 ;  /* 0x000000000e107229 */ /* 0x000fd00000000014 */
[----:B------:R-:W-:Y:S02]  /*1840*/  DADD R18, R14, -R16 ;  /* 0x000000000e127229 */ /* 0x000fe40000000810 */
[----:B------:R-:W-:-:S06]  /*1850*/  DMUL R14, R16, 2 ;  /* 0x40000000100e7828 */ /* 0x000fcc0000000000 */
[----:B------:R-:W-:Y:S02]  /*1860*/  DADD R18, R20, R18 ;  /* 0x0000000014127229 */ /* 0x000fe40000000012 */
[----:B------:R-:W-:-:S08]  /*1870*/  DFMA R16, R16, 2, -R14 ;  /* 0x400000001010782b */ /* 0x000fd0000000080e */
[----:B------:R-:W-:-:S08]  /*1880*/  DFMA R18, R18, 2, R16 ;  /* 0x400000001212782b */ /* 0x000fd00000000010 */
[----:B------:R-:W-:-:S08]  /*1890*/  DADD R24, R14, R18 ;  /* 0x000000000e187229 */ /* 0x000fd00000000012 */
[----:B------:R-:W-:Y:S02]  /*18a0*/  DFMA R22, R24, R22, 6.75539944105574400000e+15 ;  /* 0x433800001816742b */ /* 0x000fe40000000016 */
[----:B------:R-:W-:Y:S01]  /*18b0*/  FSETP.GEU.AND P0, PT, |R25|, 4.1917929649353027344, PT ;  /* 0x4086232b1900780b */ /* 0x000fe20003f0e200 */
[----:B------:R-:W-:-:S05]  /*18c0*/  DADD R14, R14, -R24 ;  /* 0x000000000e0e7229 */ /* 0x000fca0000000818 */
[----:B------:R-:W-:-:S03]  /*18d0*/  DADD R16, R22, -6.75539944105574400000e+15 ;  /* 0xc338000016107429 */ /* 0x000fc60000000000 */
[----:B------:R-:W-:-:S05]  /*18e0*/  DADD R18, R18, R14 ;  /* 0x0000000012127229 */ /* 0x000fca000000000e */
[----:B------:R-:W-:Y:S01]  /*18f0*/  DFMA R20, R16, -UR4, R24 ;  /* 0x8000000410147c2b */ /* 0x000fe20008000018 */
[----:B------:R-:W-:Y:S01]  /*1900*/  UMOV UR4, 0x3b39803f ;  /* 0x3b39803f00047882 */ /* 0x000fe20000000000 */
[----:B------:R-:W-:-:S06]  /*1910*/  UMOV UR5, 0x3c7abc9e ;  /* 0x3c7abc9e00057882 */ /* 0x000fcc0000000000 */
[----:B------:R-:W-:Y:S01]  /*1920*/  DFMA R20, R16, -UR4, R20 ;  /* 0x8000000410147c2b */ /* 0x000fe20008000014 */
[----:B------:R-:W-:Y:S01]  /*1930*/  UMOV UR4, 0x69ce2bdf ;  /* 0x69ce2bdf00047882 */ /* 0x000fe20000000000 */
[----:B------:R-:W-:Y:S01]  /*1940*/  IMAD.MOV.U32 R16, RZ, RZ, -0x35dec16 ;  /* 0xfca213eaff107424 */ /* 0x000fe200078e00ff */
[----:B------:R-:W-:Y:S01]  /*1950*/  UMOV UR5, 0x3e5ade15 ;  /* 0x3e5ade1500057882 */ /* 0x000fe20000000000 */
[----:B------:R-:W-:-:S06]  /*1960*/  IMAD.MOV.U32 R17, RZ, RZ, 0x3e928af3 ;  /* 0x3e928af3ff117424 */ /* 0x000fcc00078e00ff */
        /* <DEDUP_REMOVED lines=25> */
[----:B------:R-:W-:-:S08]  /*1b00*/  DFMA R16, R20, R16, 1 ;  /* 0x3ff000001410742b */ /* 0x000fd00000000010 */
[----:B------:R-:W-:-:S10]  /*1b10*/  DFMA R16, R20, R16, 1 ;  /* 0x3ff000001410742b */ /* 0x000fd40000000010 */
[----:B------:R-:W-:Y:S02]  /*1b20*/  IMAD R21, R22, 0x100000, R17 ;  /* 0x0010000016157824 */ /* 0x000fe400078e0211 */
[----:B------:R-:W-:Y:S01]  /*1b30*/  IMAD.MOV.U32 R20, RZ, RZ, R16 ;  /* 0x000000ffff147224 */ /* 0x000fe200078e0010 */
[----:B------:R-:W-:Y:S06]  /*1b40*/  @!P0 BRA `(.L_x_51) ;  /* 0x0000000000308947 */ /* 0x000fec0003800000 */
[----:B------:R-:W-:Y:S01]  /*1b50*/  FSETP.GEU.AND P1, PT, |R25|, 4.2275390625, PT ;  /* 0x408748001900780b */ /* 0x000fe20003f2e200 */
[C---:B------:R-:W-:Y:S02]  /*1b60*/  DADD R20, R24.reuse, +INF ;  /* 0x7ff0000018147429 */ /* 0x040fe40000000000 */
[----:B------:R-:W-:-:S08]  /*1b70*/  DSETP.GEU.AND P0, PT, R24, RZ, PT ;  /* 0x000000ff1800722a */ /* 0x000fd00003f0e000 */
[----:B------:R-:W-:Y:S02]  /*1b80*/  FSEL R20, R20, RZ, P0 ;  /* 0x000000ff14147208 */ /* 0x000fe40000000000 */
[----:B------:R-:W-:Y:S02]  /*1b90*/  @!P1 LEA.HI R14, R22, R22, RZ, 0x1 ;  /* 0x00000016160e9211 */ /* 0x000fe400078f08ff */
[----:B------:R-:W-:Y:S02]  /*1ba0*/  FSEL R21, R21, RZ, P0 ;  /* 0x000000ff15157208 */ /* 0x000fe40000000000 */
[----:B------:R-:W-:-:S05]  /*1bb0*/  @!P1 SHF.R.S32.HI R14, RZ, 0x1, R14 ;  /* 0x00000001ff0e9819 */ /* 0x000fca000001140e */
[----:B------:R-:W-:Y:S02]  /*1bc0*/  @!P1 IMAD.IADD R15, R22, 0x1, -R14 ;  /* 0x00000001160f9824 */ /* 0x000fe400078e0a0e */
[----:B------:R-:W-:Y:S02]  /*1bd0*/  @!P1 IMAD R17, R14, 0x100000, R17 ;  /* 0x001000000e119824 */ /* 0x000fe400078e0211 */
[----:B------:R-:W-:Y:S01]  /*1be0*/  @!P1 IMAD.MOV.U32 R14, RZ, RZ, RZ ;  /* 0x000000ffff0e9224 */ /* 0x000fe200078e00ff */
[----:B------:R-:W-:-:S06]  /*1bf0*/  @!P1 LEA R15, R15, 0x3ff00000, 0x14 ;  /* 0x3ff000000f0f9811 */ /* 0x000fcc00078ea0ff */
[----:B------:R-:W-:-:S11]  /*1c00*/  @!P1 DMUL R20, R16, R14 ;  /* 0x0000000e10149228 */ /* 0x000fd60000000000 */
.L_x_51:
[----:B------:R-:W-:Y:S01]  /*1c10*/  DFMA R18, R18, R20, R20 ;  /* 0x000000141212722b */ /* 0x000fe20000000014 */
[----:B------:R-:W-:Y:S01]  /*1c20*/  IMAD.MOV.U32 R16, RZ, RZ, R0 ;  /* 0x000000ffff107224 */ /* 0x000fe200078e0000 */
[----:B------:R-:W-:Y:S01]  /*1c30*/  DSETP.NEU.AND P0, PT, |R20|, +INF , PT ;  /* 0x7ff000001400742a */ /* 0x000fe20003f0d200 */
[----:B------:R-:W-:-:S07]  /*1c40*/  IMAD.MOV.U32 R17, RZ, RZ, 0x0 ;  /* 0x00000000ff117424 */ /* 0x000fce00078e00ff */
[----:B------:R-:W-:Y:S02]  /*1c50*/  FSEL R14, R20, R18, !P0 ;  /* 0x00000012140e7208 */ /* 0x000fe40004000000 */
[----:B------:R-:W-:Y:S01]  /*1c60*/  FSEL R18, R21, R19, !P0 ;  /* 0x0000001315127208 */ /* 0x000fe20004000000 */
[----:B------:R-:W-:Y:S06]  /*1c70*/  RET.REL.NODEC R16 `(_Z14assignCentroidPfS_PiPb) ;  /* 0xffffffe010e07950 */ /* 0x000fec0003c3ffff */
.L_x_52:
        /* <DEDUP_REMOVED lines=16> */
.L_x_55:


//--------------------- .nv.shared.reserved.0     --------------------------
	.section	.nv.shared.reserved.0,"aw",@nobits
	.weak		__nv_reservedSMEM_offset_0_alias
	.size		__nv_reservedSMEM_offset_0_alias, 0, 64
	.other		__nv_reservedSMEM_offset_0_alias,@"STO_CUDA_RESERVED_SHARED STV_DEFAULT"
__nv_reservedSMEM_offset_0_alias:
	.zero		0
	.zero		64


//--------------------- .nv.constant0._Z12moveCentroidPfS_Pi --------------------------
	.section	.nv.constant0._Z12moveCentroidPfS_Pi,"a",@progbits
	.sectionflags	@""
	.align	4
.nv.constant0._Z12moveCentroidPfS_Pi:
	.zero		920


//--------------------- .nv.constant0._Z14assignCentroidPfS_PiPb --------------------------
	.section	.nv.constant0._Z14assignCentroidPfS_PiPb,"a",@progbits
	.sectionflags	@""
	.align	4
.nv.constant0._Z14assignCentroidPfS_PiPb:
	.zero		928


//--------------------- SYMBOLS --------------------------

	.type		.nv.reservedSmem.offset0,@object
	.size		.nv.reservedSmem.offset0,0x4
